	.target	sm_90a

	.elftype	@"ET_EXEC"


//--------------------- .note.nv.tkinfo           --------------------------
	.section	.note.nv.tkinfo,"",@"SHT_NOTE"
	.sectionflags	@"SHF_NOTE_NV_TKINFO"
	.tkinfo
        /*0018*/ 	.word	0x00000002
        /*0030*/ 	.string	""
        /*0030*/ 	.string	"ptxas"
        /*0030*/ 	.string	"Cuda compilation tools, release 13.0, V13.0.88"
        /*0030*/ 	.string	"Build cuda_13.0.r13.0/compiler.36424714_0"
        /*0030*/ 	.string	"-arch sm_90a -m 64 "



//--------------------- .note.nv.cuinfo           --------------------------
	.section	.note.nv.cuinfo,"",@"SHT_NOTE"
	.sectionflags	@"SHF_NOTE_NV_CUINFO"
        /*0018*/ 	.short	0x0002
        /*001a*/ 	.short	0x005a
        /*001c*/ 	.short	0x0082
	.zero		2


//--------------------- .nv.info                  --------------------------
	.section	.nv.info,"",@"SHT_CUDA_INFO"
	.align	4


	//----- nvinfo : EIATTR_REGCOUNT
	.align		4
        /*0000*/ 	.byte	0x04, 0x2f
        /*0002*/ 	.short	(.L_12 - .L_11)
	.align		4
.L_11:
        /*0004*/ 	.word	index@(_ZN7cutlass13device_kernelINS_4gemm6kernel13GemmUniversalIN4cute5tupleIJiiiiEEENS1_10collective13CollectiveMmaINS1_37MainloopSm90TmaGmmaWarpSpecializedFP8ILi4ENS5_IJNS4_1CILi1EEESB_SB_EEENS1_35KernelTmaWarpSpecializedCooperativeEEENS5_IJNSA_ILi128EEENSA_ILi256EEESF_EEENS_12float_e5m2_tENS5_IJlSB_lEEESI_SJ_NS4_8TiledMMAINS4_8MMA_AtomIJNS4_4SM904GMMA31MMA_64x256x32_F32E5M2E5M2_SS_TNILNSN_7ScaleInE1ELSP_1EEEEEENS4_6LayoutINS5_IJNSA_ILi2EEESB_SB_EEENS5_IJSB_NSA_ILi0EEESV_EEEEENS5_IJNS4_10UnderscoreESY_SY_EEEEENS4_13SM90_TMA_LOADENS4_14ComposedLayoutINS4_7SwizzleILi3ELi4ELi3EEENS4_18smem_ptr_flag_bitsILi8EEENSS_INS5_IJNSA_ILi8EEESF_EEENS5_IJSF_SB_EEEEEEEvNS4_8identityES11_S1B_vS1C_EENS_8epilogue10collective6detail29Sm90TmaWarpSpecializedAdapterINS1F_15DefaultEpilogueISI_SJ_SJ_NS1E_6thread17LinearCombinationISI_Li1EffLNS1J_9ScaleType4KindE0ELNS_15FloatRoundStyleE2ESI_EENS1_15EpilogueDefaultEEEEEvvEEEEvNT_6ParamsE)
        /*0008*/ 	.word	0x000000a8


	//----- nvinfo : EIATTR_FRAME_SIZE
	.align		4
.L_12:
        /*000c*/ 	.byte	0x04, 0x11
        /*000e*/ 	.short	(.L_14 - .L_13)
	.align		4
.L_13:
        /*0010*/ 	.word	index@(_ZN7cutlass13device_kernelINS_4gemm6kernel13GemmUniversalIN4cute5tupleIJiiiiEEENS1_10collective13CollectiveMmaINS1_37MainloopSm90TmaGmmaWarpSpecializedFP8ILi4ENS5_IJNS4_1CILi1EEESB_SB_EEENS1_35KernelTmaWarpSpecializedCooperativeEEENS5_IJNSA_ILi128EEENSA_ILi256EEESF_EEENS_12float_e5m2_tENS5_IJlSB_lEEESI_SJ_NS4_8TiledMMAINS4_8MMA_AtomIJNS4_4SM904GMMA31MMA_64x256x32_F32E5M2E5M2_SS_TNILNSN_7ScaleInE1ELSP_1EEEEEENS4_6LayoutINS5_IJNSA_ILi2EEESB_SB_EEENS5_IJSB_NSA_ILi0EEESV_EEEEENS5_IJNS4_10UnderscoreESY_SY_EEEEENS4_13SM90_TMA_LOADENS4_14ComposedLayoutINS4_7SwizzleILi3ELi4ELi3EEENS4_18smem_ptr_flag_bitsILi8EEENSS_INS5_IJNSA_ILi8EEESF_EEENS5_IJSF_SB_EEEEEEEvNS4_8identityES11_S1B_vS1C_EENS_8epilogue10collective6detail29Sm90TmaWarpSpecializedAdapterINS1F_15DefaultEpilogueISI_SJ_SJ_NS1E_6thread17LinearCombinationISI_Li1EffLNS1J_9ScaleType4KindE0ELNS_15FloatRoundStyleE2ESI_EENS1_15EpilogueDefaultEEEEEvvEEEEvNT_6ParamsE)
        /*0014*/ 	.word	0x000000f0


	//----- nvinfo : EIATTR_MIN_STACK_SIZE
	.align		4
.L_14:
        /*0018*/ 	.byte	0x04, 0x12
        /*001a*/ 	.short	(.L_16 - .L_15)
	.align		4
.L_15:
        /*001c*/ 	.word	index@(_ZN7cutlass13device_kernelINS_4gemm6kernel13GemmUniversalIN4cute5tupleIJiiiiEEENS1_10collective13CollectiveMmaINS1_37MainloopSm90TmaGmmaWarpSpecializedFP8ILi4ENS5_IJNS4_1CILi1EEESB_SB_EEENS1_35KernelTmaWarpSpecializedCooperativeEEENS5_IJNSA_ILi128EEENSA_ILi256EEESF_EEENS_12float_e5m2_tENS5_IJlSB_lEEESI_SJ_NS4_8TiledMMAINS4_8MMA_AtomIJNS4_4SM904GMMA31MMA_64x256x32_F32E5M2E5M2_SS_TNILNSN_7ScaleInE1ELSP_1EEEEEENS4_6LayoutINS5_IJNSA_ILi2EEESB_SB_EEENS5_IJSB_NSA_ILi0EEESV_EEEEENS5_IJNS4_10UnderscoreESY_SY_EEEEENS4_13SM90_TMA_LOADENS4_14ComposedLayoutINS4_7SwizzleILi3ELi4ELi3EEENS4_18smem_ptr_flag_bitsILi8EEENSS_INS5_IJNSA_ILi8EEESF_EEENS5_IJSF_SB_EEEEEEEvNS4_8identityES11_S1B_vS1C_EENS_8epilogue10collective6detail29Sm90TmaWarpSpecializedAdapterINS1F_15DefaultEpilogueISI_SJ_SJ_NS1E_6thread17LinearCombinationISI_Li1EffLNS1J_9ScaleType4KindE0ELNS_15FloatRoundStyleE2ESI_EENS1_15EpilogueDefaultEEEEEvvEEEEvNT_6ParamsE)
        /*0020*/ 	.word	0x000000f0
.L_16:


//--------------------- .nv.compat                --------------------------
	.section	.nv.compat,"",@"SHT_CUDA_COMPAT_INFO"
	.align	4
        /*0000*/ 	.byte	0x02, 0x09, 0x01, 0x00, 0x02, 0x02, 0x04, 0x00, 0x02, 0x05, 0x05, 0x00, 0x03, 0x07, 0x01, 0x01
        /*0010*/ 	.byte	0x02, 0x03, 0x01, 0x00, 0x02, 0x06, 0x01, 0x00, 0x04, 0x0b, 0x08, 0x00, 0x00, 0x00, 0x00, 0x00
        /*0020*/ 	.byte	0x00, 0x00, 0x00, 0x00


//--------------------- .nv.info._ZN7cutlass13device_kernelINS_4gemm6kernel13GemmUniversalIN4cute5tupleIJiiiiEEENS1_10collective13CollectiveMmaINS1_37MainloopSm90TmaGmmaWarpSpecializedFP8ILi4ENS5_IJNS4_1CILi1EEESB_SB_EEENS1_35KernelTmaWarpSpecializedCooperativeEEENS5_IJNSA_ILi128EEENSA_ILi256EEESF_EEENS_12float_e5m2_tENS5_IJlSB_lEEESI_SJ_NS4_8TiledMMAINS4_8MMA_AtomIJNS4_4SM904GMMA31MMA_64x256x32_F32E5M2E5M2_SS_TNILNSN_7ScaleInE1ELSP_1EEEEEENS4_6LayoutINS5_IJNSA_ILi2EEESB_SB_EEENS5_IJSB_NSA_ILi0EEESV_EEEEENS5_IJNS4_10UnderscoreESY_SY_EEEEENS4_13SM90_TMA_LOADENS4_14ComposedLayoutINS4_7SwizzleILi3ELi4ELi3EEENS4_18smem_ptr_flag_bitsILi8EEENSS_INS5_IJNSA_ILi8EEESF_EEENS5_IJSF_SB_EEEEEEEvNS4_8identityES11_S1B_vS1C_EENS_8epilogue10collective6detail29Sm90TmaWarpSpecializedAdapterINS1F_15DefaultEpilogueISI_SJ_SJ_NS1E_6thread17LinearCombinationISI_Li1EffLNS1J_9ScaleType4KindE0ELNS_15FloatRoundStyleE2ESI_EENS1_15EpilogueDefaultEEEEEvvEEEEvNT_6ParamsE --------------------------
	.section	.nv.info._ZN7cutlass13device_kernelINS_4gemm6kernel13GemmUniversalIN4cute5tupleIJiiiiEEENS1_10collective13CollectiveMmaINS1_37MainloopSm90TmaGmmaWarpSpecializedFP8ILi4ENS5_IJNS4_1CILi1EEESB_SB_EEENS1_35KernelTmaWarpSpecializedCooperativeEEENS5_IJNSA_ILi128EEENSA_ILi256EEESF_EEENS_12float_e5m2_tENS5_IJlSB_lEEESI_SJ_NS4_8TiledMMAINS4_8MMA_AtomIJNS4_4SM904GMMA31MMA_64x256x32_F32E5M2E5M2_SS_TNILNSN_7ScaleInE1ELSP_1EEEEEENS4_6LayoutINS5_IJNSA_ILi2EEESB_SB_EEENS5_IJSB_NSA_ILi0EEESV_EEEEENS5_IJNS4_10UnderscoreESY_SY_EEEEENS4_13SM90_TMA_LOADENS4_14ComposedLayoutINS4_7SwizzleILi3ELi4ELi3EEENS4_18smem_ptr_flag_bitsILi8EEENSS_INS5_IJNSA_ILi8EEESF_EEENS5_IJSF_SB_EEEEEEEvNS4_8identityES11_S1B_vS1C_EENS_8epilogue10collective6detail29Sm90TmaWarpSpecializedAdapterINS1F_15DefaultEpilogueISI_SJ_SJ_NS1E_6thread17LinearCombinationISI_Li1EffLNS1J_9ScaleType4KindE0ELNS_15FloatRoundStyleE2ESI_EENS1_15EpilogueDefaultEEEEEvvEEEEvNT_6ParamsE,"",@"SHT_CUDA_INFO"
	.sectionflags	@""
	.align	4


	//----- nvinfo : EIATTR_CUDA_API_VERSION
	.align		4
        /*0000*/ 	.byte	0x04, 0x37
        /*0002*/ 	.short	(.L_18 - .L_17)
.L_17:
        /*0004*/ 	.word	0x00000082


	//----- nvinfo : EIATTR_KPARAM_INFO
	.align		4
.L_18:
        /*0008*/ 	.byte	0x04, 0x17
        /*000a*/ 	.short	(.L_20 - .L_19)
.L_19:
        /*000c*/ 	.word	0x00000000
        /*0010*/ 	.short	0x0000
        /*0012*/ 	.short	0x0070
        /*0014*/ 	.byte	0x00, 0xf0, 0x01, 0x10


	//----- nvinfo : EIATTR_SPARSE_MMA_MASK
	.align		4
.L_20:
        /*0018*/ 	.byte	0x03, 0x50
        /*001a*/ 	.short	0x0000


	//----- nvinfo : EIATTR_MAXREG_COUNT
	.align		4
        /*001c*/ 	.byte	0x03, 0x1b
        /*001e*/ 	.short	0x00a8


	//----- nvinfo : EIATTR_NUM_BARRIERS
	.align		4
        /*0020*/ 	.byte	0x02, 0x4c
        /*0022*/ 	.byte	0x01
	.zero		1


	//----- nvinfo : EIATTR_ANNOTATIONS
	.align		4
        /*0024*/ 	.byte	0x04, 0x55
        /*0026*/ 	.short	(.L_22 - .L_21)


	//   ....[0]....
.L_21:
        /*0028*/ 	.word	0x00000001
        /*002c*/ 	.byte	0x90, 0x05, 0x00, 0x00, 0x01, 0x00, 0x00, 0x00, 0xb0, 0x05, 0x00, 0x00, 0x01, 0x00, 0x00, 0x00
        /* <DEDUP_REMOVED lines=185> */
        /*0bcc*/ 	.byte	0x10, 0x01, 0x01, 0x00


	//----- nvinfo : EIATTR_MERCURY_ISA_VERSION
	.align		4
.L_22:
        /*0bd0*/ 	.byte	0x03, 0x5f
        /*0bd2*/ 	.short	0x0101


	//----- nvinfo : EIATTR_INT_WARP_WIDE_INSTR_OFFSETS
	.align		4
        /*0bd4*/ 	.byte	0x04, 0x31
        /*0bd6*/ 	.short	(.L_24 - .L_23)


	//   ....[0]....
.L_23:
        /*0bd8*/ 	.word	0x00000460


	//   ....[1]....
        /*0bdc*/ 	.word	0x00000470


	//   ....[2]....
        /*0be0*/ 	.word	0x000005a0


	//----- nvinfo : EIATTR_COOP_GROUP_MASK_REGIDS
	.align		4
.L_24:
        /*0be4*/ 	.byte	0x04, 0x29
        /*0be6*/ 	.short	(.L_26 - .L_25)


	//   ....[0]....
.L_25:
        /*0be8*/ 	.word	0xffffffff


	//   ....[1]....
        /*0bec*/ 	.word	0xffffffff


	//   ....[2]....
        /*0bf0*/ 	.word	0xffffffff


	//   ....[3]....
        /*0bf4*/ 	.word	0xffffffff


	//   ....[4]....
        /*0bf8*/ 	.word	0xffffffff


	//----- nvinfo : EIATTR_COOP_GROUP_INSTR_OFFSETS
	.align		4
.L_26:
        /*0bfc*/ 	.byte	0x04, 0x28
        /*0bfe*/ 	.short	(.L_28 - .L_27)


	//   ....[0]....
.L_27:
        /*0c00*/ 	.word	0x00000070


	//   ....[1]....
        /*0c04*/ 	.word	0x00000080


	//   ....[2]....
        /*0c08*/ 	.word	0x000001a0


	//   ....[3]....
        /*0c0c*/ 	.word	0x000003b0


	//   ....[4]....
        /*0c10*/ 	.word	0x000012f0


	//----- nvinfo : EIATTR_REG_RECONFIG
	.align		4
.L_28:
        /*0c14*/ 	.byte	0x01, 0x54
	.zero		2


	//----- nvinfo : EIATTR_MBARRIER_INSTR_OFFSETS
	.align		4
        /*0c18*/ 	.byte	0x04, 0x39
        /*0c1a*/ 	.short	(.L_30 - .L_29)


	//   ....[0]....
.L_29:
        /*0c1c*/ 	.word	0x00000320
        /*0c20*/ 	.word	0x000000ff
        /*0c24*/ 	.word	0x00000000
        /*0c28*/ 	.short	0x0100
        /*0c2a*/ 	.byte	0x09
	.zero		1


	//   ....[1]....
        /*0c2c*/ 	.word	0x00000330
        /*0c30*/ 	.word	0x000000ff
        /*0c34*/ 	.word	0x00000020
        /*0c38*/ 	.short	0x0100
        /*0c3a*/ 	.byte	0x09
	.zero		1


	//   ....[2]....
        /*0c3c*/ 	.word	0x00000340
        /*0c40*/ 	.word	0x000000ff
        /*0c44*/ 	.word	0x00000008
        /*0c48*/ 	.short	0x0100
        /*0c4a*/ 	.byte	0x09
	.zero		1


	//   ....[3]....
        /*0c4c*/ 	.word	0x00000350
        /*0c50*/ 	.word	0x000000ff
        /*0c54*/ 	.word	0x00000028
        /*0c58*/ 	.short	0x0100
        /*0c5a*/ 	.byte	0x09
	.zero		1


	//   ....[4]....
        /*0c5c*/ 	.word	0x00000360
        /*0c60*/ 	.word	0x000000ff
        /*0c64*/ 	.word	0x00000010
        /*0c68*/ 	.short	0x0100
        /*0c6a*/ 	.byte	0x09
	.zero		1


	//   ....[5]....
        /*0c6c*/ 	.word	0x00000370
        /*0c70*/ 	.word	0x000000ff
        /*0c74*/ 	.word	0x00000030
        /*0c78*/ 	.short	0x0100
        /*0c7a*/ 	.byte	0x09
	.zero		1


	//   ....[6]....
        /*0c7c*/ 	.word	0x00000380
        /*0c80*/ 	.word	0x000000ff
        /*0c84*/ 	.word	0x00000018
        /*0c88*/ 	.short	0x0100
        /*0c8a*/ 	.byte	0x09
	.zero		1


	//   ....[7]....
        /*0c8c*/ 	.word	0x00000390
        /*0c90*/ 	.word	0x000000ff
        /*0c94*/ 	.word	0x00000038
        /*0c98*/ 	.short	0x0100
        /*0c9a*/ 	.byte	0x09
	.zero		1


	//   ....[8]....
        /*0c9c*/ 	.word	0x000005d0
        /*0ca0*/ 	.word	0x000000ff
        /*0ca4*/ 	.word	0x00000050
        /*0ca8*/ 	.short	0x0100
        /*0caa*/ 	.byte	0x06
	.zero		1


	//   ....[9]....
        /*0cac*/ 	.word	0x000005e0
        /*0cb0*/ 	.word	0x000000ff
        /*0cb4*/ 	.word	0x00000058
        /*0cb8*/ 	.short	0x0100
        /*0cba*/ 	.byte	0x06
	.zero		1


	//   ....[10]....
        /*0cbc*/ 	.word	0x00001af0
        /*0cc0*/ 	.word	0x000000ff
        /*0cc4*/ 	.word	0x00000000
        /*0cc8*/ 	.short	0x010a
        /*0cca*/ 	.byte	0x06
	.zero		1


	//   ....[11]....
        /*0ccc*/ 	.word	0x00001b30
        /*0cd0*/ 	.word	0x000000ff
        /*0cd4*/ 	.word	0x00000000
        /*0cd8*/ 	.short	0x010a
        /*0cda*/ 	.byte	0x06
	.zero		1


	//   ....[12]....
        /*0cdc*/ 	.word	0x00002df0
        /*0ce0*/ 	.word	0x000000ff
        /*0ce4*/ 	.word	0x00000000
        /*0ce8*/ 	.short	0x010a
        /*0cea*/ 	.byte	0x09
	.zero		1


	//   ....[13]....
        /*0cec*/ 	.word	0x00002e30
        /*0cf0*/ 	.word	0x000000ff
        /*0cf4*/ 	.word	0x00000000
        /*0cf8*/ 	.short	0x010a
        /*0cfa*/ 	.byte	0x09
	.zero		1


	//   ....[14]....
        /*0cfc*/ 	.word	0x00003f00
        /*0d00*/ 	.word	0x000000ff
        /*0d04*/ 	.word	0x00000000
        /*0d08*/ 	.short	0x0101
        /*0d0a*/ 	.byte	0x08
	.zero		1


	//   ....[15]....
        /*0d0c*/ 	.word	0x00005070
        /*0d10*/ 	.word	0x000000ff
        /*0d14*/ 	.word	0x00000000
        /*0d18*/ 	.short	0x0101
        /*0d1a*/ 	.byte	0x06
	.zero		1


	//   ....[16]....
        /*0d1c*/ 	.word	0x0000f320
        /*0d20*/ 	.word	0x0000000d
        /*0d24*/ 	.word	0x00000020
        /*0d28*/ 	.short	0x010a
        /*0d2a*/ 	.byte	0x3f
	.zero		1


	//   ....[17]....
        /*0d2c*/ 	.word	0x0000f730
        /*0d30*/ 	.word	0x00000003
        /*0d34*/ 	.word	0x00000058
        /*0d38*/ 	.short	0x0101
        /*0d3a*/ 	.byte	0x3f
	.zero		1


	//   ....[18]....
        /*0d3c*/ 	.word	0x0000fe60
        /*0d40*/ 	.word	0x00000007
        /*0d44*/ 	.word	0x00000000
        /*0d48*/ 	.short	0x010a
        /*0d4a*/ 	.byte	0x3f
	.zero		1


	//   ....[19]....
        /*0d4c*/ 	.word	0x0000fee0
        /*0d50*/ 	.word	0x00000009
        /*0d54*/ 	.word	0x00000000
        /*0d58*/ 	.short	0x010a
        /*0d5a*/ 	.byte	0x3f
	.zero		1


	//   ....[20]....
        /*0d5c*/ 	.word	0x0000ff70
        /*0d60*/ 	.word	0x00000006
        /*0d64*/ 	.word	0x00000000
        /*0d68*/ 	.short	0x010a
        /*0d6a*/ 	.byte	0x3f
	.zero		1


	//   ....[21]....
        /*0d6c*/ 	.word	0x00010000
        /*0d70*/ 	.word	0x00000003
        /*0d74*/ 	.word	0x00000000
        /*0d78*/ 	.short	0x010a
        /*0d7a*/ 	.byte	0x3f
	.zero		1


	//   ....[22]....
        /*0d7c*/ 	.word	0x00010070
        /*0d80*/ 	.word	0x00000003
        /*0d84*/ 	.word	0x00000000
        /*0d88*/ 	.short	0x010a
        /*0d8a*/ 	.byte	0x3f
	.zero		1


	//   ....[23]....
        /*0d8c*/ 	.word	0x000100e0
        /*0d90*/ 	.word	0x00000000
        /*0d94*/ 	.word	0x00000000
        /*0d98*/ 	.short	0x010a
        /*0d9a*/ 	.byte	0x3f
	.zero		1


	//   ....[24]....
        /*0d9c*/ 	.word	0x000101c0
        /*0da0*/ 	.word	0x0000000d
        /*0da4*/ 	.word	0x00000020
        /*0da8*/ 	.short	0x010a
        /*0daa*/ 	.byte	0x3f
	.zero		1


	//   ....[25]....
        /*0dac*/ 	.word	0x000102a0
        /*0db0*/ 	.word	0x00000007
        /*0db4*/ 	.word	0x00000000
        /*0db8*/ 	.short	0x010a
        /*0dba*/ 	.byte	0x3f
	.zero		1


	//   ....[26]....
        /*0dbc*/ 	.word	0x000102f0
        /*0dc0*/ 	.word	0x00000009
        /*0dc4*/ 	.word	0x00000000
        /*0dc8*/ 	.short	0x010a
        /*0dca*/ 	.byte	0x3f
	.zero		1


	//   ....[27]....
        /*0dcc*/ 	.word	0x00010340
        /*0dd0*/ 	.word	0x00000006
        /*0dd4*/ 	.word	0x00000000
        /*0dd8*/ 	.short	0x010a
        /*0dda*/ 	.byte	0x3f
	.zero		1


	//----- nvinfo : EIATTR_NUM_MBARRIERS
	.align		4
.L_30:
        /*0ddc*/ 	.byte	0x03, 0x38
        /*0dde*/ 	.short	0x000a


	//----- nvinfo : EIATTR_EXIT_INSTR_OFFSETS
	.align		4
        /*0de0*/ 	.byte	0x04, 0x1c
        /*0de2*/ 	.short	(.L_32 - .L_31)


	//   ....[0]....
.L_31:
        /*0de4*/ 	.word	0x00000640


	//   ....[1]....
        /*0de8*/ 	.word	0x00000f90


	//   ....[2]....
        /*0dec*/ 	.word	0x0000e960


	//   ....[3]....
        /*0df0*/ 	.word	0x0000efb0


	//   ....[4]....
        /*0df4*/ 	.word	0x00010050


	//----- nvinfo : EIATTR_MAX_THREADS
	.align		4
.L_32:
        /*0df8*/ 	.byte	0x04, 0x05
        /*0dfa*/ 	.short	(.L_34 - .L_33)
.L_33:
        /*0dfc*/ 	.word	0x00000180
        /*0e00*/ 	.word	0x00000001
        /*0e04*/ 	.word	0x00000001


	//----- nvinfo : EIATTR_CRS_STACK_SIZE
	.align		4
.L_34:
        /*0e08*/ 	.byte	0x04, 0x1e
        /*0e0a*/ 	.short	(.L_36 - .L_35)
.L_35:
        /*0e0c*/ 	.word	0x00000000


	//----- nvinfo : EIATTR_CBANK_PARAM_SIZE
	.align		4
.L_36:
        /*0e10*/ 	.byte	0x03, 0x19
        /*0e12*/ 	.short	0x0470


	//----- nvinfo : EIATTR_PARAM_CBANK
	.align		4
        /*0e14*/ 	.byte	0x04, 0x0a
        /*0e16*/ 	.short	(.L_38 - .L_37)
	.align		4
.L_37:
        /*0e18*/ 	.word	index@(.nv.constant0._ZN7cutlass13device_kernelINS_4gemm6kernel13GemmUniversalIN4cute5tupleIJiiiiEEENS1_10collective13CollectiveMmaINS1_37MainloopSm90TmaGmmaWarpSpecializedFP8ILi4ENS5_IJNS4_1CILi1EEESB_SB_EEENS1_35KernelTmaWarpSpecializedCooperativeEEENS5_IJNSA_ILi128EEENSA_ILi256EEESF_EEENS_12float_e5m2_tENS5_IJlSB_lEEESI_SJ_NS4_8TiledMMAINS4_8MMA_AtomIJNS4_4SM904GMMA31MMA_64x256x32_F32E5M2E5M2_SS_TNILNSN_7ScaleInE1ELSP_1EEEEEENS4_6LayoutINS5_IJNSA_ILi2EEESB_SB_EEENS5_IJSB_NSA_ILi0EEESV_EEEEENS5_IJNS4_10UnderscoreESY_SY_EEEEENS4_13SM90_TMA_LOADENS4_14ComposedLayoutINS4_7SwizzleILi3ELi4ELi3EEENS4_18smem_ptr_flag_bitsILi8EEENSS_INS5_IJNSA_ILi8EEESF_EEENS5_IJSF_SB_EEEEEEEvNS4_8identityES11_S1B_vS1C_EENS_8epilogue10collective6detail29Sm90TmaWarpSpecializedAdapterINS1F_15DefaultEpilogueISI_SJ_SJ_NS1E_6thread17LinearCombinationISI_Li1EffLNS1J_9ScaleType4KindE0ELNS_15FloatRoundStyleE2ESI_EENS1_15EpilogueDefaultEEEEEvvEEEEvNT_6ParamsE)
        /*0e1c*/ 	.short	0x0210
        /*0e1e*/ 	.short	0x0470


	//----- nvinfo : EIATTR_SW_WAR
	.align		4
.L_38:
        /*0e20*/ 	.byte	0x04, 0x36
        /*0e22*/ 	.short	(.L_40 - .L_39)
.L_39:
        /*0e24*/ 	.word	0x00000008
.L_40:


//--------------------- .nv.callgraph             --------------------------
	.section	.nv.callgraph,"",@"SHT_CUDA_CALLGRAPH"
	.align	4
	.sectionentsize	8
	.align		4
        /*0000*/ 	.word	0x00000000
	.align		4
        /*0004*/ 	.word	0xffffffff
	.align		4
        /*0008*/ 	.word	0x00000000
	.align		4
        /*000c*/ 	.word	0xfffffffe
	.align		4
        /*0010*/ 	.word	0x00000000
	.align		4
        /*0014*/ 	.word	0xfffffffd
	.align		4
        /*0018*/ 	.word	0x00000000
	.align		4
        /*001c*/ 	.word	0xfffffffc


//--------------------- .nv.constant4             --------------------------
	.section	.nv.constant4,"a",@progbits
	.align	8
	.align		8
.nv.constant4:
        /*0000*/ 	.dword	_ZN39_INTERNAL_87373276_4_k_cu_4d35d24f_41784cuda3std3__45__cpo5beginE
	.align		8
        /*0008*/ 	.dword	_ZN39_INTERNAL_87373276_4_k_cu_4d35d24f_41784cuda3std3__45__cpo3endE
	.align		8
        /*0010*/ 	.dword	_ZN39_INTERNAL_87373276_4_k_cu_4d35d24f_41784cuda3std3__45__cpo6cbeginE
	.align		8
        /*0018*/ 	.dword	_ZN39_INTERNAL_87373276_4_k_cu_4d35d24f_41784cuda3std3__45__cpo4cendE
	.align		8
        /*0020*/ 	.dword	_ZN39_INTERNAL_87373276_4_k_cu_4d35d24f_41784cuda3std3__441_GLOBAL__N__87373276_4_k_cu_4d35d24f_41786ignoreE
	.align		8
        /*0028*/ 	.dword	_ZN39_INTERNAL_87373276_4_k_cu_4d35d24f_41784cuda3std3__419piecewise_constructE
	.align		8
        /*0030*/ 	.dword	_ZN39_INTERNAL_87373276_4_k_cu_4d35d24f_41784cuda3std3__48in_placeE
	.align		8
        /*0038*/ 	.dword	_ZN39_INTERNAL_87373276_4_k_cu_4d35d24f_41784cuda3std6ranges3__45__cpo4swapE
	.align		8
        /*0040*/ 	.dword	_ZN39_INTERNAL_87373276_4_k_cu_4d35d24f_41784cuda3std6ranges3__45__cpo9iter_moveE
	.align		8
        /*0048*/ 	.dword	_ZN39_INTERNAL_87373276_4_k_cu_4d35d24f_41784cute7productE
	.align		8
        /*0050*/ 	.dword	_ZN39_INTERNAL_87373276_4_k_cu_4d35d24f_41784cute1_E


//--------------------- .text._ZN7cutlass13device_kernelINS_4gemm6kernel13GemmUniversalIN4cute5tupleIJiiiiEEENS1_10collective13CollectiveMmaINS1_37MainloopSm90TmaGmmaWarpSpecializedFP8ILi4ENS5_IJNS4_1CILi1EEESB_SB_EEENS1_35KernelTmaWarpSpecializedCooperativeEEENS5_IJNSA_ILi128EEENSA_ILi256EEESF_EEENS_12float_e5m2_tENS5_IJlSB_lEEESI_SJ_NS4_8TiledMMAINS4_8MMA_AtomIJNS4_4SM904GMMA31MMA_64x256x32_F32E5M2E5M2_SS_TNILNSN_7ScaleInE1ELSP_1EEEEEENS4_6LayoutINS5_IJNSA_ILi2EEESB_SB_EEENS5_IJSB_NSA_ILi0EEESV_EEEEENS5_IJNS4_10UnderscoreESY_SY_EEEEENS4_13SM90_TMA_LOADENS4_14ComposedLayoutINS4_7SwizzleILi3ELi4ELi3EEENS4_18smem_ptr_flag_bitsILi8EEENSS_INS5_IJNSA_ILi8EEESF_EEENS5_IJSF_SB_EEEEEEEvNS4_8identityES11_S1B_vS1C_EENS_8epilogue10collective6detail29Sm90TmaWarpSpecializedAdapterINS1F_15DefaultEpilogueISI_SJ_SJ_NS1E_6thread17LinearCombinationISI_Li1EffLNS1J_9ScaleType4KindE0ELNS_15FloatRoundStyleE2ESI_EENS1_15EpilogueDefaultEEEEEvvEEEEvNT_6ParamsE --------------------------
	.section	.text._ZN7cutlass13device_kernelINS_4gemm6kernel13GemmUniversalIN4cute5tupleIJiiiiEEENS1_10collective13CollectiveMmaINS1_37MainloopSm90TmaGmmaWarpSpecializedFP8ILi4ENS5_IJNS4_1CILi1EEESB_SB_EEENS1_35KernelTmaWarpSpecializedCooperativeEEENS5_IJNSA_ILi128EEENSA_ILi256EEESF_EEENS_12float_e5m2_tENS5_IJlSB_lEEESI_SJ_NS4_8TiledMMAINS4_8MMA_AtomIJNS4_4SM904GMMA31MMA_64x256x32_F32E5M2E5M2_SS_TNILNSN_7ScaleInE1ELSP_1EEEEEENS4_6LayoutINS5_IJNSA_ILi2EEESB_SB_EEENS5_IJSB_NSA_ILi0EEESV_EEEEENS5_IJNS4_10UnderscoreESY_SY_EEEEENS4_13SM90_TMA_LOADENS4_14ComposedLayoutINS4_7SwizzleILi3ELi4ELi3EEENS4_18smem_ptr_flag_bitsILi8EEENSS_INS5_IJNSA_ILi8EEESF_EEENS5_IJSF_SB_EEEEEEEvNS4_8identityES11_S1B_vS1C_EENS_8epilogue10collective6detail29Sm90TmaWarpSpecializedAdapterINS1F_15DefaultEpilogueISI_SJ_SJ_NS1E_6thread17LinearCombinationISI_Li1EffLNS1J_9ScaleType4KindE0ELNS_15FloatRoundStyleE2ESI_EENS1_15EpilogueDefaultEEEEEvvEEEEvNT_6ParamsE,"ax",@progbits
	.align	128
.text._ZN7cutlass13device_kernelINS_4gemm6kernel13GemmUniversalIN4cute5tupleIJiiiiEEENS1_10collective13CollectiveMmaINS1_37MainloopSm90TmaGmmaWarpSpecializedFP8ILi4ENS5_IJNS4_1CILi1EEESB_SB_EEENS1_35KernelTmaWarpSpecializedCooperativeEEENS5_IJNSA_ILi128EEENSA_ILi256EEESF_EEENS_12float_e5m2_tENS5_IJlSB_lEEESI_SJ_NS4_8TiledMMAINS4_8MMA_AtomIJNS4_4SM904GMMA31MMA_64x256x32_F32E5M2E5M2_SS_TNILNSN_7ScaleInE1ELSP_1EEEEEENS4_6LayoutINS5_IJNSA_ILi2EEESB_SB_EEENS5_IJSB_NSA_ILi0EEESV_EEEEENS5_IJNS4_10UnderscoreESY_SY_EEEEENS4_13SM90_TMA_LOADENS4_14ComposedLayoutINS4_7SwizzleILi3ELi4ELi3EEENS4_18smem_ptr_flag_bitsILi8EEENSS_INS5_IJNSA_ILi8EEESF_EEENS5_IJSF_SB_EEEEEEEvNS4_8identityES11_S1B_vS1C_EENS_8epilogue10collective6detail29Sm90TmaWarpSpecializedAdapterINS1F_15DefaultEpilogueISI_SJ_SJ_NS1E_6thread17LinearCombinationISI_Li1EffLNS1J_9ScaleType4KindE0ELNS_15FloatRoundStyleE2ESI_EENS1_15EpilogueDefaultEEEEEvvEEEEvNT_6ParamsE:
        .type           _ZN7cutlass13device_kernelINS_4gemm6kernel13GemmUniversalIN4cute5tupleIJiiiiEEENS1_10collective13CollectiveMmaINS1_37MainloopSm90TmaGmmaWarpSpecializedFP8ILi4ENS5_IJNS4_1CILi1EEESB_SB_EEENS1_35KernelTmaWarpSpecializedCooperativeEEENS5_IJNSA_ILi128EEENSA_ILi256EEESF_EEENS_12float_e5m2_tENS5_IJlSB_lEEESI_SJ_NS4_8TiledMMAINS4_8MMA_AtomIJNS4_4SM904GMMA31MMA_64x256x32_F32E5M2E5M2_SS_TNILNSN_7ScaleInE1ELSP_1EEEEEENS4_6LayoutINS5_IJNSA_ILi2EEESB_SB_EEENS5_IJSB_NSA_ILi0EEESV_EEEEENS5_IJNS4_10UnderscoreESY_SY_EEEEENS4_13SM90_TMA_LOADENS4_14ComposedLayoutINS4_7SwizzleILi3ELi4ELi3EEENS4_18smem_ptr_flag_bitsILi8EEENSS_INS5_IJNSA_ILi8EEESF_EEENS5_IJSF_SB_EEEEEEEvNS4_8identityES11_S1B_vS1C_EENS_8epilogue10collective6detail29Sm90TmaWarpSpecializedAdapterINS1F_15DefaultEpilogueISI_SJ_SJ_NS1E_6thread17LinearCombinationISI_Li1EffLNS1J_9ScaleType4KindE0ELNS_15FloatRoundStyleE2ESI_EENS1_15EpilogueDefaultEEEEEvvEEEEvNT_6ParamsE,@function
        .size           _ZN7cutlass13device_kernelINS_4gemm6kernel13GemmUniversalIN4cute5tupleIJiiiiEEENS1_10collective13CollectiveMmaINS1_37MainloopSm90TmaGmmaWarpSpecializedFP8ILi4ENS5_IJNS4_1CILi1EEESB_SB_EEENS1_35KernelTmaWarpSpecializedCooperativeEEENS5_IJNSA_ILi128EEENSA_ILi256EEESF_EEENS_12float_e5m2_tENS5_IJlSB_lEEESI_SJ_NS4_8TiledMMAINS4_8MMA_AtomIJNS4_4SM904GMMA31MMA_64x256x32_F32E5M2E5M2_SS_TNILNSN_7ScaleInE1ELSP_1EEEEEENS4_6LayoutINS5_IJNSA_ILi2EEESB_SB_EEENS5_IJSB_NSA_ILi0EEESV_EEEEENS5_IJNS4_10UnderscoreESY_SY_EEEEENS4_13SM90_TMA_LOADENS4_14ComposedLayoutINS4_7SwizzleILi3ELi4ELi3EEENS4_18smem_ptr_flag_bitsILi8EEENSS_INS5_IJNSA_ILi8EEESF_EEENS5_IJSF_SB_EEEEEEEvNS4_8identityES11_S1B_vS1C_EENS_8epilogue10collective6detail29Sm90TmaWarpSpecializedAdapterINS1F_15DefaultEpilogueISI_SJ_SJ_NS1E_6thread17LinearCombinationISI_Li1EffLNS1J_9ScaleType4KindE0ELNS_15FloatRoundStyleE2ESI_EENS1_15EpilogueDefaultEEEEEvvEEEEvNT_6ParamsE,(.L_x_329 - _ZN7cutlass13device_kernelINS_4gemm6kernel13GemmUniversalIN4cute5tupleIJiiiiEEENS1_10collective13CollectiveMmaINS1_37MainloopSm90TmaGmmaWarpSpecializedFP8ILi4ENS5_IJNS4_1CILi1EEESB_SB_EEENS1_35KernelTmaWarpSpecializedCooperativeEEENS5_IJNSA_ILi128EEENSA_ILi256EEESF_EEENS_12float_e5m2_tENS5_IJlSB_lEEESI_SJ_NS4_8TiledMMAINS4_8MMA_AtomIJNS4_4SM904GMMA31MMA_64x256x32_F32E5M2E5M2_SS_TNILNSN_7ScaleInE1ELSP_1EEEEEENS4_6LayoutINS5_IJNSA_ILi2EEESB_SB_EEENS5_IJSB_NSA_ILi0EEESV_EEEEENS5_IJNS4_10UnderscoreESY_SY_EEEEENS4_13SM90_TMA_LOADENS4_14ComposedLayoutINS4_7SwizzleILi3ELi4ELi3EEENS4_18smem_ptr_flag_bitsILi8EEENSS_INS5_IJNSA_ILi8EEESF_EEENS5_IJSF_SB_EEEEEEEvNS4_8identityES11_S1B_vS1C_EENS_8epilogue10collective6detail29Sm90TmaWarpSpecializedAdapterINS1F_15DefaultEpilogueISI_SJ_SJ_NS1E_6thread17LinearCombinationISI_Li1EffLNS1J_9ScaleType4KindE0ELNS_15FloatRoundStyleE2ESI_EENS1_15EpilogueDefaultEEEEEvvEEEEvNT_6ParamsE)
        .other          _ZN7cutlass13device_kernelINS_4gemm6kernel13GemmUniversalIN4cute5tupleIJiiiiEEENS1_10collective13CollectiveMmaINS1_37MainloopSm90TmaGmmaWarpSpecializedFP8ILi4ENS5_IJNS4_1CILi1EEESB_SB_EEENS1_35KernelTmaWarpSpecializedCooperativeEEENS5_IJNSA_ILi128EEENSA_ILi256EEESF_EEENS_12float_e5m2_tENS5_IJlSB_lEEESI_SJ_NS4_8TiledMMAINS4_8MMA_AtomIJNS4_4SM904GMMA31MMA_64x256x32_F32E5M2E5M2_SS_TNILNSN_7ScaleInE1ELSP_1EEEEEENS4_6LayoutINS5_IJNSA_ILi2EEESB_SB_EEENS5_IJSB_NSA_ILi0EEESV_EEEEENS5_IJNS4_10UnderscoreESY_SY_EEEEENS4_13SM90_TMA_LOADENS4_14ComposedLayoutINS4_7SwizzleILi3ELi4ELi3EEENS4_18smem_ptr_flag_bitsILi8EEENSS_INS5_IJNSA_ILi8EEESF_EEENS5_IJSF_SB_EEEEEEEvNS4_8identityES11_S1B_vS1C_EENS_8epilogue10collective6detail29Sm90TmaWarpSpecializedAdapterINS1F_15DefaultEpilogueISI_SJ_SJ_NS1E_6thread17LinearCombinationISI_Li1EffLNS1J_9ScaleType4KindE0ELNS_15FloatRoundStyleE2ESI_EENS1_15EpilogueDefaultEEEEEvvEEEEvNT_6ParamsE,@"STO_CUDA_ENTRY STV_DEFAULT"
_ZN7cutlass13device_kernelINS_4gemm6kernel13GemmUniversalIN4cute5tupleIJiiiiEEENS1_10collective13CollectiveMmaINS1_37MainloopSm90TmaGmmaWarpSpecializedFP8ILi4ENS5_IJNS4_1CILi1EEESB_SB_EEENS1_35KernelTmaWarpSpecializedCooperativeEEENS5_IJNSA_ILi128EEENSA_ILi256EEESF_EEENS_12float_e5m2_tENS5_IJlSB_lEEESI_SJ_NS4_8TiledMMAINS4_8MMA_AtomIJNS4_4SM904GMMA31MMA_64x256x32_F32E5M2E5M2_SS_TNILNSN_7ScaleInE1ELSP_1EEEEEENS4_6LayoutINS5_IJNSA_ILi2EEESB_SB_EEENS5_IJSB_NSA_ILi0EEESV_EEEEENS5_IJNS4_10UnderscoreESY_SY_EEEEENS4_13SM90_TMA_LOADENS4_14ComposedLayoutINS4_7SwizzleILi3ELi4ELi3EEENS4_18smem_ptr_flag_bitsILi8EEENSS_INS5_IJNSA_ILi8EEESF_EEENS5_IJSF_SB_EEEEEEEvNS4_8identityES11_S1B_vS1C_EENS_8epilogue10collective6detail29Sm90TmaWarpSpecializedAdapterINS1F_15DefaultEpilogueISI_SJ_SJ_NS1E_6thread17LinearCombinationISI_Li1EffLNS1J_9ScaleType4KindE0ELNS_15FloatRoundStyleE2ESI_EENS1_15EpilogueDefaultEEEEEvvEEEEvNT_6ParamsE:
[----:B------:R-:W0:Y:S02]  /*0000*/  LDC R1, c[0x0][0x28] ;  /* 0x00000a00ff017b82 */ /* 0x000e240000000800 */
[----:B0-----:R-:W-:Y:S01]  /*0010*/  VIADD R1, R1, 0xffffff10 ;  /* 0xffffff1001017836 */ /* 0x001fe20000000000 */
[----:B------:R-:W0:Y:S01]  /*0020*/  S2R R2, SR_TID.X ;  /* 0x0000000000027919 */ /* 0x000e220000002100 */
[----:B------:R-:W-:Y:S01]  /*0030*/  ELECT P0, URZ, PT ;  /* 0x00000000003f782f */ /* 0x000fe20003800000 */
[----:B------:R-:W-:Y:S01]  /*0040*/  BSSY B0, `(.L_x_0) ;  /* 0x0000015000007945 */ /* 0x000fe20003800000 */
[--C-:B0-----:R-:W-:Y:S02]  /*0050*/  SHF.R.U32.HI R0, RZ, 0x5, R2.reuse ;  /* 0x00000005ff007819 */ /* 0x101fe40000011602 */
[----:B------:R-:W-:-:S03]  /*0060*/  SHF.R.U32.HI R2, RZ, 0x7, R2 ;  /* 0x00000007ff027819 */ /* 0x000fc60000011602 */
[----:B------:R-:W0:Y:S04]  /*0070*/  SHFL.IDX PT, R3, R0, RZ, 0x1f ;  /* 0x00001fff00037589 */ /* 0x000e2800000e0000 */
[----:B------:R-:W1:Y:S01]  /*0080*/  SHFL.IDX PT, R2, R2, RZ, 0x1f ;  /* 0x00001fff02027589 */ /* 0x000e6200000e0000 */
[----:B0-----:R-:W-:Y:S02]  /*0090*/  R2UR UR4, R3 ;  /* 0x00000000030472ca */ /* 0x001fe400000e0000 */
[----:B-1----:R-:W-:-:S11]  /*00a0*/  R2UR UR6, R2 ;  /* 0x00000000020672ca */ /* 0x002fd600000e0000 */
[----:B------:R-:W-:Y:S02]  /*00b0*/  USHF.R.S32.HI UR5, URZ, 0x1f, UR4 ;  /* 0x0000001f3f057899 */ /* 0x000fe40008011404 */
[----:B------:R-:W-:Y:S02]  /*00c0*/  ISETP.NE.OR P0, PT, RZ, UR4, !P0 ;  /* 0x00000004ff007c0c */ /* 0x000fe4000c705670 */
[----:B------:R-:W-:-:S04]  /*00d0*/  ULEA.HI UR5, UR5, UR4, URZ, 0x2 ;  /* 0x0000000405057291 */ /* 0x000fc8000f8f103f */
[----:B------:R-:W-:-:S04]  /*00e0*/  ULOP3.LUT UR5, UR5, 0xfffffffc, URZ, 0xc0, !UPT ;  /* 0xfffffffc05057892 */ /* 0x000fc8000f8ec03f */
[----:B------:R-:W-:-:S03]  /*00f0*/  UIADD3 UR8, UR4, -UR5, URZ ;  /* 0x8000000504087290 */ /* 0x000fc6000fffe03f */
[----:B------:R-:W-:Y:S09]  /*0100*/  @P0 BRA `(.L_x_1) ;  /* 0x0000000000200947 */ /* 0x000ff20003800000 */
[----:B------:R-:W-:Y:S02]  /*0110*/  ULDC.64 UR4, c[0x0][0x198] ;  /* 0x0000660000047ab9 */ /* 0x000fe40000000a00 */
[----:B------:R-:W-:Y:S02]  /*0120*/  UIADD3 UR10, UP0, UR4, 0xf0, URZ ;  /* 0x000000f0040a7890 */ /* 0x000fe4000ff1e03f */
[----:B------:R-:W-:Y:S02]  /*0130*/  UIADD3 UR4, UP1, UR4, 0x1f0, URZ ;  /* 0x000001f004047890 */ /* 0x000fe4000ff3e03f */
[----:B------:R-:W-:Y:S02]  /*0140*/  UIADD3.X UR11, URZ, UR5, URZ, UP0, !UPT ;  /* 0x000000053f0b7290 */ /* 0x000fe400087fe43f */
[----:B------:R-:W-:-:S07]  /*0150*/  UIADD3.X UR5, URZ, UR5, URZ, UP1, !UPT ;  /* 0x000000053f057290 */ /* 0x000fce0008ffe43f */
[----:B------:R0:W-:Y:S02]  /*0160*/  UTMACCTL.PF [UR10] ;  /* 0x000000000a0079b9 */ /* 0x0001e40008040000 */
[----:B------:R0:W-:Y:S02]  /*0170*/  UTMACCTL.PF [UR4] ;  /* 0x00000000040079b9 */ /* 0x0001e40008040000 */
[----:B0-----:R-:W-:Y:S01]  /*0180*/  NOP ;  /* 0x0000000000007918 */ /* 0x001fe20000000000 */
.L_x_1:
[----:B------:R-:W-:Y:S05]  /*0190*/  BSYNC B0 ;  /* 0x0000000000007941 */ /* 0x000fea0003800000 */
.L_x_0:
[----:B------:R-:W0:Y:S01]  /*01a0*/  SHFL.IDX PT, R2, R0, RZ, 0x1f ;  /* 0x00001fff00027589 */ /* 0x000e2200000e0000 */
[----:B------:R-:W-:Y:S01]  /*01b0*/  UISETP.NE.AND UP0, UPT, UR8, 0x3, UPT ;  /* 0x000000030800788c */ /* 0x000fe2000bf05270 */
[----:B------:R-:W-:Y:S01]  /*01c0*/  ISETP.NE.AND P1, PT, RZ, UR6, PT ;  /* 0x00000006ff007c0c */ /* 0x000fe2000bf25270 */
[----:B------:R-:W-:Y:S02]  /*01d0*/  UIADD3 UR10, UR6, -0x1, URZ ;  /* 0xffffffff060a7890 */ /* 0x000fe4000fffe03f */
[----:B------:R-:W-:Y:S02]  /*01e0*/  UISETP.EQ.OR UP0, UPT, UR8, URZ, !UP0 ;  /* 0x0000003f0800728c */ /* 0x000fe4000c702670 */
[----:B------:R-:W-:Y:S02]  /*01f0*/  UISETP.GE.U32.AND UP1, UPT, UR10, 0x2, UPT ;  /* 0x000000020a00788c */ /* 0x000fe4000bf26070 */
[----:B------:R-:W-:-:S04]  /*0200*/  UISETP.EQ.AND UP0, UPT, UR6, URZ, UP0 ;  /* 0x0000003f0600728c */ /* 0x000fc80008702270 */
[----:B------:R-:W-:-:S04]  /*0210*/  USEL UR13, URZ, 0x1, !UP0 ;  /* 0x000000013f0d7887 */ /* 0x000fc8000c000000 */
[----:B------:R-:W-:Y:S01]  /*0220*/  USEL UR13, UR13, 0x2, UP1 ;  /* 0x000000020d0d7887 */ /* 0x000fe20008800000 */
[----:B0-----:R-:W-:-:S13]  /*0230*/  ISETP.NE.AND P0, PT, R2, RZ, PT ;  /* 0x000000ff0200720c */ /* 0x001fda0003f05270 */
[----:B------:R-:W-:Y:S05]  /*0240*/  @P0 BRA `(.L_x_2) ;  /* 0x0000000000580947 */ /* 0x000fea0003800000 */
[----:B------:R-:W0:Y:S01]  /*0250*/  S2UR UR9, SR_CgaCtaId ;  /* 0x00000000000979c3 */ /* 0x000e220000008800 */
[----:B------:R-:W-:Y:S01]  /*0260*/  UMOV UR4, 0x400 ;  /* 0x0000040000047882 */ /* 0x000fe20000000000 */
[----:B------:R-:W-:Y:S01]  /*0270*/  UMOV UR5, 0x1 ;  /* 0x0000000100057882 */ /* 0x000fe20000000000 */
[----:B------:R-:W-:Y:S01]  /*0280*/  UMOV UR6, 0x100 ;  /* 0x0000010000067882 */ /* 0x000fe20000000000 */
[----:B------:R-:W-:Y:S01]  /*0290*/  ELECT P0, URZ, PT ;  /* 0x00000000003f782f */ /* 0x000fe20003800000 */
[----:B------:R-:W-:-:S04]  /*02a0*/  UIADD3 UR6, -UR6, 0x100000, URZ ;  /* 0x0010000006067890 */ /* 0x000fc8000fffe13f */
[----:B------:R-:W-:Y:S02]  /*02b0*/  USHF.L.U32 UR7, UR6, 0xb, URZ ;  /* 0x0000000b06077899 */ /* 0x000fe4000800063f */
[----:B------:R-:W-:Y:S02]  /*02c0*/  USHF.L.U32 UR6, UR6, 0x1, URZ ;  /* 0x0000000106067899 */ /* 0x000fe4000800063f */
[----:B0-----:R-:W-:Y:S02]  /*02d0*/  ULEA UR9, UR9, UR4, 0x18 ;  /* 0x0000000409097291 */ /* 0x001fe4000f8ec03f */
[----:B------:R-:W-:-:S04]  /*02e0*/  UIADD3 UR4, -UR5, 0x100000, URZ ;  /* 0x0010000005047890 */ /* 0x000fc8000fffe13f */
[----:B------:R-:W-:Y:S02]  /*02f0*/  USHF.L.U32 UR5, UR4, 0xb, URZ ;  /* 0x0000000b04057899 */ /* 0x000fe4000800063f */
[----:B------:R-:W-:Y:S01]  /*0300*/  USHF.L.U32 UR4, UR4, 0x1, URZ ;  /* 0x0000000104047899 */ /* 0x000fe2000800063f */
[----:B------:R-:W0:Y:S11]  /*0310*/  FENCE.VIEW.ASYNC.S ;  /* 0x00000000000073c6 */ /* 0x000e360000000000 */
[----:B0-----:R0:W1:Y:S01]  /*0320*/  SYNCS.EXCH.64 URZ, [UR9], UR4 ;  /* 0x00000004093f75b2 */ /* 0x0010620008000100 */
[----:B------:R0:W2:Y:S01]  /*0330*/  SYNCS.EXCH.64 URZ, [UR9+0x20], UR6 ;  /* 0x00002006093f75b2 */ /* 0x0000a20008000100 */
[----:B------:R0:W3:Y:S01]  /*0340*/  SYNCS.EXCH.64 URZ, [UR9+0x8], UR4 ;  /* 0x00000804093f75b2 */ /* 0x0000e20008000100 */
[----:B------:R0:W4:Y:S01]  /*0350*/  SYNCS.EXCH.64 URZ, [UR9+0x28], UR6 ;  /* 0x00002806093f75b2 */ /* 0x0001220008000100 */
[----:B------:R0:W0:Y:S01]  /*0360*/  SYNCS.EXCH.64 URZ, [UR9+0x10], UR4 ;  /* 0x00001004093f75b2 */ /* 0x0000220008000100 */
[----:B------:R0:W0:Y:S01]  /*0370*/  SYNCS.EXCH.64 URZ, [UR9+0x30], UR6 ;  /* 0x00003006093f75b2 */ /* 0x0000220008000100 */
[----:B------:R0:W0:Y:S01]  /*0380*/  SYNCS.EXCH.64 URZ, [UR9+0x18], UR4 ;  /* 0x00001804093f75b2 */ /* 0x0000220008000100 */
[----:B------:R0:W0:Y:S01]  /*0390*/  SYNCS.EXCH.64 URZ, [UR9+0x38], UR6 ;  /* 0x00003806093f75b2 */ /* 0x0000220008000100 */
[----:B------:R-:W-:Y:S01]  /*03a0*/  NOP ;  /* 0x0000000000007918 */ /* 0x000fe20000000000 */
.L_x_2:
[----:B------:R-:W5:Y:S01]  /*03b0*/  SHFL.IDX PT, R0, R0, RZ, 0x1f ;  /* 0x00001fff00007589 */ /* 0x000f6200000e0000 */
[----:B------:R-:W1:Y:S01]  /*03c0*/  LDC R2, c[0x0][0x65c] ;  /* 0x00019700ff027b82 */ /* 0x000e620000000800 */
[----:B------:R-:W-:Y:S01]  /*03d0*/  ELECT P0, URZ, PT ;  /* 0x00000000003f782f */ /* 0x000fe20003800000 */
[----:B------:R-:W-:Y:S01]  /*03e0*/  IMAD.MOV.U32 R3, RZ, RZ, RZ ;  /* 0x000000ffff037224 */ /* 0x000fe200078e00ff */
[----:B0-----:R-:W-:Y:S01]  /*03f0*/  UMOV UR4, 0x20 ;  /* 0x0000002000047882 */ /* 0x001fe20000000000 */
[----:B------:R-:W-:Y:S01]  /*0400*/  NOP ;  /* 0x0000000000007918 */ /* 0x000fe20000000000 */
[----:B------:R-:W-:Y:S01]  /*0410*/  NOP ;  /* 0x0000000000007918 */ /* 0x000fe20000000000 */
[----:B-----5:R-:W-:Y:S02]  /*0420*/  ISETP.NE.OR P0, PT, R0, RZ, !P0 ;  /* 0x000000ff0000720c */ /* 0x020fe40004705670 */
[----:B-1----:R-:W-:Y:S01]  /*0430*/  ISETP.NE.AND P3, PT, R2, 0x1, PT ;  /* 0x000000010200780c */ /* 0x002fe20003f65270 */
[----:B------:R-:W0:Y:S01]  /*0440*/  S2R R0, SR_CTAID.Y ;  /* 0x0000000000007919 */ /* 0x000e220000002600 */
[----:B------:R-:W1:Y:S09]  /*0450*/  S2R R2, SR_CTAID.X ;  /* 0x0000000000027919 */ /* 0x000e720000002500 */
[----:B------:R-:W-:Y:S01]  /*0460*/  VOTEU.ALL UP0, P0 ;  /* 0x00000000003f7886 */ /* 0x000fe20000000000 */
[----:B------:R-:W-:Y:S01]  /*0470*/  VOTEU.ALL UP1, P0 ;  /* 0x00000000003f7886 */ /* 0x000fe20000020000 */
[----:B------:R-:W1:Y:S01]  /*0480*/  @P3 LDC R7, c[0x0][0x10] ;  /* 0x00000400ff073b82 */ /* 0x000e620000000800 */
[----:B------:R-:W-:-:S02]  /*0490*/  @P3 IMAD.MOV.U32 R5, RZ, RZ, RZ ;  /* 0x000000ffff053224 */ /* 0x000fc400078e00ff */
[----:B------:R-:W-:Y:S01]  /*04a0*/  @P3 IMAD.MOV.U32 R11, RZ, RZ, RZ ;  /* 0x000000ffff0b3224 */ /* 0x000fe200078e00ff */
[----:B------:R-:W-:Y:S01]  /*04b0*/  @!UP0 UMOV UR6, 0x400 ;  /* 0x0000040000068882 */ /* 0x000fe20000000000 */
[----:B------:R-:W-:-:S04]  /*04c0*/  @!UP0 UIADD3 UR4, -UR4, 0x100000, URZ ;  /* 0x0010000004048890 */ /* 0x000fc8000fffe13f */
[----:B------:R-:W-:Y:S02]  /*04d0*/  @!UP0 USHF.L.U32 UR5, UR4, 0xb, URZ ;  /* 0x0000000b04058899 */ /* 0x000fe4000800063f */
[----:B------:R-:W-:Y:S01]  /*04e0*/  @!UP0 USHF.L.U32 UR4, UR4, 0x1, URZ ;  /* 0x0000000104048899 */ /* 0x000fe2000800063f */
[----:B------:R-:W5:Y:S08]  /*04f0*/  @!P3 LDC R9, c[0x0][0xc] ;  /* 0x00000300ff09bb82 */ /* 0x000f700000000800 */
[----:B------:R-:W2:Y:S01]  /*0500*/  @!UP0 S2UR UR7, SR_CgaCtaId ;  /* 0x00000000000789c3 */ /* 0x000ea20000008800 */
[----:B0-----:R-:W-:-:S04]  /*0510*/  @P3 IMAD.MOV.U32 R4, RZ, RZ, R0 ;  /* 0x000000ffff043224 */ /* 0x001fc800078e0000 */
[----:B-1----:R-:W-:-:S04]  /*0520*/  @P3 IMAD.WIDE.U32 R6, R2, R7, R4 ;  /* 0x0000000702063225 */ /* 0x002fc800078e0004 */
[----:B------:R-:W-:Y:S02]  /*0530*/  @P3 IMAD.MOV.U32 R16, RZ, RZ, R6 ;  /* 0x000000ffff103224 */ /* 0x000fe400078e0006 */
[----:B------:R-:W-:Y:S02]  /*0540*/  @P3 IMAD.IADD R17, R7, 0x1, R11 ;  /* 0x0000000107113824 */ /* 0x000fe400078e020b */
[----:B-----5:R-:W-:-:S04]  /*0550*/  @!P3 IMAD.WIDE.U32 R4, R9, R0, R2 ;  /* 0x000000000904b225 */ /* 0x020fc800078e0002 */
[----:B------:R-:W-:Y:S02]  /*0560*/  @!P3 IMAD.MOV.U32 R16, RZ, RZ, R4 ;  /* 0x000000ffff10b224 */ /* 0x000fe400078e0004 */
[----:B------:R-:W-:Y:S01]  /*0570*/  @!P3 IMAD.MOV.U32 R17, RZ, RZ, R5 ;  /* 0x000000ffff11b224 */ /* 0x000fe200078e0005 */
[----:B--2---:R-:W-:Y:S02]  /*0580*/  @!UP0 ULEA UR6, UR7, UR6, 0x18 ;  /* 0x0000000607068291 */ /* 0x004fe4000f8ec03f */
[----:B------:R0:W-:Y:S01]  /*0590*/  STL [R1+0x74], R16 ;  /* 0x0000741001007387 */ /* 0x0001e20000100800 */
[----:B------:R-:W-:-:S03]  /*05a0*/  VOTEU.ALL UP0, P0 ;  /* 0x00000000003f7886 */ /* 0x000fc60000000000 */
[----:B------:R0:W-:Y:S04]  /*05b0*/  STL [R1+0x70], R17 ;  /* 0x0000701101007387 */ /* 0x0001e80000100800 */
[----:B------:R-:W1:Y:S02]  /*05c0*/  FENCE.VIEW.ASYNC.S ;  /* 0x00000000000073c6 */ /* 0x000e640000000000 */
[----:B-1----:R0:W3:Y:S01]  /*05d0*/  @!UP0 SYNCS.EXCH.64 URZ, [UR6+0x50], UR4 ;  /* 0x00005004063f85b2 */ /* 0x0020e20008000100 */
[----:B------:R0:W3:Y:S01]  /*05e0*/  @!UP1 SYNCS.EXCH.64 URZ, [UR6+0x58], UR4 ;  /* 0x00005804063f95b2 */ /* 0x0000e20008000100 */
[----:B------:R-:W-:Y:S01]  /*05f0*/  NOP ;  /* 0x0000000000007918 */ /* 0x000fe20000000000 */
[----:B---34-:R-:W-:Y:S06]  /*0600*/  BAR.SYNC.DEFER_BLOCKING 0x0 ;  /* 0x0000000000007b1d */ /* 0x018fec0000010000 */
[----:B0-----:R-:W-:Y:S05]  /*0610*/  @!P1 BRA `(.L_x_3) ;  /* 0x000000e000d49947 */ /* 0x001fea0003800000 */
[----:B------:R-:W-:-:S06]  /*0620*/  UISETP.GT.U32.AND UP0, UPT, UR10, 0x1, UPT ;  /* 0x000000010a00788c */ /* 0x000fcc000bf04070 */
[----:B------:R-:W-:-:S13]  /*0630*/  PLOP3.LUT P0, PT, PT, PT, UP0, 0x80, 0x0 ;  /* 0x000000000000781c */ /* 0x000fda0003f0f008 */
[----:B------:R-:W-:Y:S05]  /*0640*/  @P0 EXIT ;  /* 0x000000000000094d */ /* 0x000fea0003800000 */
[----:B------:R-:W-:Y:S01]  /*0650*/  IMAD.MOV.U32 R6, RZ, RZ, -0x1 ;  /* 0xffffffffff067424 */ /* 0x000fe200078e00ff */
[----:B------:R-:W-:Y:S01]  /*0660*/  ULDC.64 UR4, c[0x0][0x650] ;  /* 0x0001940000047ab9 */ /* 0x000fe20000000a00 */
[----:B------:R-:W-:Y:S01]  /*0670*/  IMAD.MOV.U32 R5, RZ, RZ, -0x1 ;  /* 0xffffffffff057424 */ /* 0x000fe200078e00ff */
[----:B------:R-:W-:Y:S01]  /*0680*/  ISETP.GE.U32.AND P0, PT, R16, UR4, PT ;  /* 0x0000000410007c0c */ /* 0x000fe2000bf06070 */
[----:B------:R-:W-:Y:S01]  /*0690*/  UMOV UR24, 0xffffffff ;  /* 0xffffffff00187882 */ /* 0x000fe20000000000 */
[----:B------:R0:W-:Y:S01]  /*06a0*/  STL [R1+0x7c], R6 ;  /* 0x00007c0601007387 */ /* 0x0001e20000100800 */
[----:B------:R-:W-:Y:S02]  /*06b0*/  PRMT R4, RZ, 0x7610, R4 ;  /* 0x00007610ff047816 */ /* 0x000fe40000000004 */
[----:B------:R-:W-:Y:S01]  /*06c0*/  ISETP.GE.U32.AND.EX P0, PT, R17, UR5, PT, P0 ;  /* 0x0000000511007c0c */ /* 0x000fe2000bf06100 */
[----:B------:R0:W-:-:S12]  /*06d0*/  STL [R1+0x78], R5 ;  /* 0x0000780501007387 */ /* 0x0001d80000100800 */
[----:B0-----:R-:W-:Y:S05]  /*06e0*/  @P0 BRA `(.L_x_4) ;  /* 0x0000000400680947 */ /* 0x001fea0003800000 */
[----:B------:R-:W0:Y:S01]  /*06f0*/  LDC.64 R12, c[0x0][0x628] ;  /* 0x00018a00ff0c7b82 */ /* 0x000e220000000a00 */
[----:B------:R-:W-:Y:S02]  /*0700*/  IMAD.MOV.U32 R4, RZ, RZ, R16 ;  /* 0x000000ffff047224 */ /* 0x000fe400078e0010 */
[----:B------:R-:W-:-:S05]  /*0710*/  IMAD.MOV.U32 R5, RZ, RZ, R17 ;  /* 0x000000ffff057224 */ /* 0x000fca00078e0011 */
[----:B------:R-:W1:Y:S08]  /*0720*/  LDC R10, c[0x0][0x630] ;  /* 0x00018c00ff0a7b82 */ /* 0x000e700000000800 */
[----:B------:R-:W2:Y:S01]  /*0730*/  LDC.64 R14, c[0x0][0x620] ;  /* 0x00018800ff0e7b82 */ /* 0x000ea20000000a00 */
[----:B0-----:R-:W-:-:S04]  /*0740*/  ISETP.NE.U32.AND P0, PT, R12, RZ, PT ;  /* 0x000000ff0c00720c */ /* 0x001fc80003f05070 */
[----:B------:R-:W-:-:S13]  /*0750*/  ISETP.NE.AND.EX P0, PT, R13, RZ, PT, P0 ;  /* 0x000000ff0d00720c */ /* 0x000fda0003f05300 */
[----:B-12---:R-:W-:Y:S05]  /*0760*/  @!P0 BRA `(.L_x_5) ;  /* 0x0000000000288947 */ /* 0x006fea0003800000 */
[----:B------:R-:W0:Y:S02]  /*0770*/  LDC R9, c[0x0][0x634] ;  /* 0x00018d00ff097b82 */ /* 0x000e240000000800 */
[----:B0-----:R-:W-:-:S05]  /*0780*/  IADD3 R9, P0, R16, R9, RZ ;  /* 0x0000000910097210 */ /* 0x001fca0007f1e0ff */
[----:B------:R-:W-:-:S04]  /*0790*/  IMAD.X R11, RZ, RZ, R17, P0 ;  /* 0x000000ffff0b7224 */ /* 0x000fc800000e0611 */
[----:B------:R-:W-:-:S04]  /*07a0*/  IMAD.WIDE.U32 R4, R11, R12, RZ ;  /* 0x0000000c0b047225 */ /* 0x000fc800078e00ff */
[----:B------:R-:W-:-:S04]  /*07b0*/  IMAD.WIDE.U32 R6, P0, R9, R13, R4 ;  /* 0x0000000d09067225 */ /* 0x000fc80007800004 */
[----:B------:R-:W-:-:S04]  /*07c0*/  IMAD.WIDE.U32 R4, R9, R12, RZ ;  /* 0x0000000c09047225 */ /* 0x000fc800078e00ff */
[----:B------:R-:W-:Y:S01]  /*07d0*/  IMAD.X R9, RZ, RZ, RZ, P0 ;  /* 0x000000ffff097224 */ /* 0x000fe200000e06ff */
[----:B------:R-:W-:Y:S01]  /*07e0*/  IADD3 RZ, P0, R5, R6, RZ ;  /* 0x0000000605ff7210 */ /* 0x000fe20007f1e0ff */
[----:B------:R-:W-:-:S04]  /*07f0*/  IMAD.MOV.U32 R8, RZ, RZ, R7 ;  /* 0x000000ffff087224 */ /* 0x000fc800078e0007 */
[----:B------:R-:W-:-:S08]  /*0800*/  IMAD.WIDE.U32.X R4, R11, R13, R8, P0 ;  /* 0x0000000d0b047225 */ /* 0x000fd000000e0408 */
.L_x_5:
[-CC-:B------:R-:W-:Y:S01]  /*0810*/  SHF.R.U64 R24, R4, R10.reuse, R5.reuse ;  /* 0x0000000a04187219 */ /* 0x180fe20000001205 */
[----:B------:R-:W0:Y:S01]  /*0820*/  LDC R8, c[0x0][0x618] ;  /* 0x00018600ff087b82 */ /* 0x000e220000000800 */
[----:B------:R-:W-:Y:S01]  /*0830*/  SHF.R.U32.HI R4, RZ, R10, R5 ;  /* 0x0000000aff047219 */ /* 0x000fe20000011605 */
[----:B------:R-:W-:Y:S01]  /*0840*/  ULDC UR4, c[0x0][0x150] ;  /* 0x0000540000047ab9 */ /* 0x000fe20000000800 */
[----:B------:R-:W-:Y:S01]  /*0850*/  IADD3 R9, P0, RZ, -R24, RZ ;  /* 0x80000018ff097210 */ /* 0x000fe20007f1e0ff */
[----:B------:R-:W-:Y:S01]  /*0860*/  IMAD.MOV.U32 R5, RZ, RZ, R17 ;  /* 0x000000ffff057224 */ /* 0x000fe200078e0011 */
[----:B------:R-:W-:-:S03]  /*0870*/  I2FP.F32.U32 R3, R2 ;  /* 0x0000000200037245 */ /* 0x000fc60000201000 */
[----:B------:R-:W1:Y:S01]  /*0880*/  LDC.64 R18, c[0x0][0x640] ;  /* 0x00019000ff127b82 */ /* 0x000e620000000a00 */
[----:B------:R-:W-:Y:S02]  /*0890*/  IMAD.X R11, RZ, RZ, ~R4, P0 ;  /* 0x000000ffff0b7224 */ /* 0x000fe400000e0e04 */
[----:B------:R-:W-:Y:S01]  /*08a0*/  FMUL R3, R3, UR4 ;  /* 0x0000000403037c20 */ /* 0x000fe20008400000 */
[----:B------:R-:W-:Y:S01]  /*08b0*/  IMAD.MOV.U32 R4, RZ, RZ, R16 ;  /* 0x000000ffff047224 */ /* 0x000fe200078e0010 */
[----:B------:R-:W-:Y:S01]  /*08c0*/  ULDC UR4, c[0x0][0x154] ;  /* 0x0000550000047ab9 */ /* 0x000fe20000000800 */
[-C--:B------:R-:W-:Y:S02]  /*08d0*/  IMAD R6, R11, R14.reuse, RZ ;  /* 0x0000000e0b067224 */ /* 0x080fe400078e02ff */
[C---:B------:R-:W-:Y:S01]  /*08e0*/  IMAD.WIDE.U32 R4, R9.reuse, R14, R4 ;  /* 0x0000000e09047225 */ /* 0x040fe200078e0004 */
[----:B------:R-:W2:Y:S01]  /*08f0*/  LDC R10, c[0x0][0x608] ;  /* 0x00018200ff0a7b82 */ /* 0x000ea20000000800 */
[----:B------:R-:W3:Y:S02]  /*0900*/  F2I.U32.TRUNC.NTZ R3, R3 ;  /* 0x0000000300037305 */ /* 0x000ee4000020f000 */
[----:B------:R-:W-:-:S04]  /*0910*/  IMAD R9, R9, R15, R6 ;  /* 0x0000000f09097224 */ /* 0x000fc800078e0206 */
[----:B------:R-:W-:Y:S01]  /*0920*/  IMAD.IADD R5, R5, 0x1, R9 ;  /* 0x0000000105057824 */ /* 0x000fe200078e0209 */
[----:B------:R-:W4:Y:S01]  /*0930*/  LDC R7, c[0x0][0x144] ;  /* 0x00005100ff077b82 */ /* 0x000f220000000800 */
[----:B------:R-:W-:-:S03]  /*0940*/  IMAD.MOV.U32 R9, RZ, RZ, 0x1 ;  /* 0x00000001ff097424 */ /* 0x000fc600078e00ff */
[----:B0-----:R-:W-:Y:S02]  /*0950*/  SHF.R.U64 R12, R4, R8, R5 ;  /* 0x00000008040c7219 */ /* 0x001fe40000001205 */
[----:B------:R-:W-:Y:S02]  /*0960*/  I2FP.F32.U32 R4, R0 ;  /* 0x0000000000047245 */ /* 0x000fe40000201000 */
[----:B------:R-:W0:Y:S01]  /*0970*/  LDC R14, c[0x0][0x658] ;  /* 0x00019600ff0e7b82 */ /* 0x000e220000000800 */
[----:B-1----:R-:W-:Y:S01]  /*0980*/  ISETP.NE.U32.AND P0, PT, R18, RZ, PT ;  /* 0x000000ff1200720c */ /* 0x002fe20003f05070 */
[----:B---3--:R-:W-:Y:S02]  /*0990*/  IMAD.MOV R6, RZ, RZ, -R3 ;  /* 0x000000ffff067224 */ /* 0x008fe400078e0a03 */
[----:B------:R-:W-:Y:S01]  /*09a0*/  FMUL R4, R4, UR4 ;  /* 0x0000000404047c20 */ /* 0x000fe20008400000 */
[----:B------:R-:W-:Y:S01]  /*09b0*/  SHF.R.U32.HI R3, RZ, R8, R5 ;  /* 0x00000008ff037219 */ /* 0x000fe20000011605 */
[----:B------:R-:W-:Y:S01]  /*09c0*/  IMAD.MOV.U32 R5, RZ, RZ, -0x1 ;  /* 0xffffffffff057424 */ /* 0x000fe200078e00ff */
[----:B------:R-:W-:Y:S01]  /*09d0*/  ISETP.NE.AND.EX P0, PT, R19, RZ, PT, P0 ;  /* 0x000000ff1300720c */ /* 0x000fe20003f05300 */
[----:B------:R1:W3:Y:S01]  /*09e0*/  F2I.U32.TRUNC.NTZ R11, R4 ;  /* 0x00000004000b7305 */ /* 0x0002e2000020f000 */
[----:B------:R-:W1:Y:S01]  /*09f0*/  LDC R13, c[0x0][0x148] ;  /* 0x00005200ff0d7b82 */ /* 0x000e620000000800 */
[----:B--2---:R-:W-:-:S02]  /*0a00*/  SHF.R.U64 R23, R12, R10, R3 ;  /* 0x0000000a0c177219 */ /* 0x004fc40000001203 */
[----:B------:R-:W-:-:S05]  /*0a10*/  SHF.R.U32.HI R3, RZ, R10, R3 ;  /* 0x0000000aff037219 */ /* 0x000fca0000011603 */
[----:B------:R-:W2:Y:S01]  /*0a20*/  LDC R17, c[0x0][0x600] ;  /* 0x00018000ff117b82 */ /* 0x000ea20000000800 */
[----:B----4-:R-:W-:-:S07]  /*0a30*/  IMAD R8, R7, R6, R2 ;  /* 0x0000000607087224 */ /* 0x010fce00078e0202 */
[----:B------:R-:W4:Y:S01]  /*0a40*/  LDC R16, c[0x0][0x648] ;  /* 0x00019200ff107b82 */ /* 0x000f220000000800 */
[-C--:B0-----:R-:W-:Y:S02]  /*0a50*/  SHF.L.U32 R2, R5, R14.reuse, RZ ;  /* 0x0000000e05027219 */ /* 0x081fe400000006ff */
[--C-:B------:R-:W-:Y:S02]  /*0a60*/  SHF.R.U64 R22, R23, R14, R3.reuse ;  /* 0x0000000e17167219 */ /* 0x100fe40000001203 */
[----:B------:R-:W-:Y:S02]  /*0a70*/  LOP3.LUT R10, RZ, R2, RZ, 0x33, !PT ;  /* 0x00000002ff0a7212 */ /* 0x000fe400078e33ff */
[-C--:B------:R-:W-:Y:S01]  /*0a80*/  SHF.R.U32.HI R3, RZ, R14.reuse, R3 ;  /* 0x0000000eff037219 */ /* 0x080fe20000011603 */
[----:B------:R-:W0:Y:S01]  /*0a90*/  LDC R21, c[0x0][0x638] ;  /* 0x00018e00ff157b82 */ /* 0x000e220000000800 */
[----:B------:R-:W-:Y:S01]  /*0aa0*/  SHF.L.U32 R9, R9, R14, RZ ;  /* 0x0000000e09097219 */ /* 0x000fe200000006ff */
[----:B------:R-:W-:-:S06]  /*0ab0*/  IMAD.MOV.U32 R2, RZ, RZ, R22 ;  /* 0x000000ffff027224 */ /* 0x000fcc00078e0016 */
[----:B------:R-:W0:Y:S01]  /*0ac0*/  LDC R20, c[0x0][0x610] ;  /* 0x00018400ff147b82 */ /* 0x000e220000000800 */
[----:B-1-3--:R-:W-:Y:S05]  /*0ad0*/  @!P0 BRA `(.L_x_6) ;  /* 0x0000000000288947 */ /* 0x00afea0003800000 */
[----:B------:R-:W1:Y:S02]  /*0ae0*/  LDC R7, c[0x0][0x64c] ;  /* 0x00019300ff077b82 */ /* 0x000e640000000800 */
[----:B-1----:R-:W-:-:S05]  /*0af0*/  IADD3 R7, P0, R22, R7, RZ ;  /* 0x0000000716077210 */ /* 0x002fca0007f1e0ff */
        /* <DEDUP_REMOVED lines=8> */
.L_x_6:
[----:B----4-:R-:W-:Y:S01]  /*0b80*/  SHF.R.U64 R2, R2, R16, R3 ;  /* 0x0000001002027219 */ /* 0x010fe20000001203 */
[----:B--2---:R-:W-:Y:S01]  /*0b90*/  VIADD R3, R17, 0xffffffff ;  /* 0xffffffff11037836 */ /* 0x004fe20000000000 */
[----:B------:R-:W-:Y:S01]  /*0ba0*/  LOP3.LUT R10, R23, R10, RZ, 0xc0, !PT ;  /* 0x0000000a170a7212 */ /* 0x000fe200078ec0ff */
[----:B------:R-:W-:Y:S01]  /*0bb0*/  IMAD.MOV R11, RZ, RZ, -R11 ;  /* 0x000000ffff0b7224 */ /* 0x000fe200078e0a0b */
[----:B------:R-:W-:Y:S01]  /*0bc0*/  R2UR UR24, R24 ;  /* 0x00000000181872ca */ /* 0x000fe200000e0000 */
[----:B------:R-:W-:Y:S01]  /*0bd0*/  IMAD.MOV R4, RZ, RZ, -R2 ;  /* 0x000000ffff047224 */ /* 0x000fe200078e0a02 */
[----:B------:R-:W-:Y:S01]  /*0be0*/  LOP3.LUT R3, R12, R3, RZ, 0xc0, !PT ;  /* 0x000000030c037212 */ /* 0x000fe200078ec0ff */
[----:B------:R-:W-:Y:S02]  /*0bf0*/  @P3 IMAD R8, R13, R11, R0 ;  /* 0x0000000b0d083224 */ /* 0x000fe400078e0200 */
[----:B------:R-:W-:Y:S02]  /*0c00*/  IMAD R9, R9, R2, R10 ;  /* 0x0000000209097224 */ /* 0x000fe400078e020a */
[----:B0-----:R-:W-:-:S02]  /*0c10*/  IMAD R0, R4, R21, R22 ;  /* 0x0000001504007224 */ /* 0x001fc400078e0216 */
[----:B------:R-:W-:Y:S02]  /*0c20*/  IMAD R8, R9, R20, R8 ;  /* 0x0000001409087224 */ /* 0x000fe400078e0208 */
[----:B------:R-:W-:Y:S02]  /*0c30*/  IMAD R3, R0, R17, R3 ;  /* 0x0000001100037224 */ /* 0x000fe400078e0203 */
[----:B------:R-:W-:-:S03]  /*0c40*/  IMAD.MOV.U32 R4, RZ, RZ, 0x1 ;  /* 0x00000001ff047424 */ /* 0x000fc600078e00ff */
[----:B------:R-:W-:Y:S02]  /*0c50*/  SEL R2, R3, R8, !P3 ;  /* 0x0000000803027207 */ /* 0x000fe40005800000 */
[----:B------:R-:W-:-:S03]  /*0c60*/  SEL R0, R8, R3, !P3 ;  /* 0x0000000308007207 */ /* 0x000fc60005800000 */
[----:B------:R0:W-:Y:S04]  /*0c70*/  STL [R1+0x78], R2 ;  /* 0x0000780201007387 */ /* 0x0001e80000100800 */
[----:B------:R0:W-:Y:S02]  /*0c80*/  STL [R1+0x7c], R0 ;  /* 0x00007c0001007387 */ /* 0x0001e40000100800 */
.L_x_4:
[----:B------:R-:W-:-:S08]  /*0c90*/  NOP ;  /* 0x0000000000007918 */ /* 0x000fd00000000000 */
[----:B------:R-:W1:Y:S02]  /*0ca0*/  USETMAXREG.TRY_ALLOC.CTAPOOL UP0, 0xe8 ;  /* 0x000000e8000079c8 */ /* 0x000e640008000600 */
[----:B-1----:R-:W-:-:S13]  /*0cb0*/  PLOP3.LUT P0, PT, PT, PT, UP0, 0x80, 0x0 ;  /* 0x000000000000781c */ /* 0x002fda0003f0f008 */
[----:B------:R-:W-:Y:S05]  /*0cc0*/  @!P0 BRA `(.L_x_4) ;  /* 0xfffffffc00f08947 */ /* 0x000fea000383ffff */
[----:B------:R-:W-:Y:S01]  /*0cd0*/  ULDC.64 UR4, c[0x0][0x598] ;  /* 0x0001660000047ab9 */ /* 0x000fe20000000a00 */
[----:B------:R-:W-:Y:S01]  /*0ce0*/  ULDC.64 UR20, c[0x0][0x208] ;  /* 0x0000820000147ab9 */ /* 0x000fe20000000a00 */
[----:B------:R-:W-:-:S04]  /*0cf0*/  ISETP.NE.U32.AND P0, PT, RZ, UR4, PT ;  /* 0x00000004ff007c0c */ /* 0x000fc8000bf05070 */
[----:B------:R-:W-:-:S13]  /*0d00*/  ISETP.NE.AND.EX P0, PT, RZ, UR5, PT, P0 ;  /* 0x00000005ff007c0c */ /* 0x000fda000bf05300 */
[----:B------:R-:W-:Y:S05]  /*0d10*/  @!P0 BRA `(.L_x_7) ;  /* 0x0000000000208947 */ /* 0x000fea0003800000 */
[----:B0-----:R-:W0:Y:S02]  /*0d20*/  LDC.64 R2, c[0x0][0x598] ;  /* 0x00016600ff027b82 */ /* 0x001e240000000a00 */
[----:B0-----:R-:W2:Y:S02]  /*0d30*/  LDG.E.64 R2, desc[UR20][R2.64] ;  /* 0x0000001402027981 */ /* 0x001ea4000c1e1b00 */
[----:B--2---:R-:W-:-:S04]  /*0d40*/  ISETP.NE.U32.AND P0, PT, R2, RZ, PT ;  /* 0x000000ff0200720c */ /* 0x004fc80003f05070 */
[----:B------:R-:W-:-:S13]  /*0d50*/  ISETP.NE.AND.EX P0, PT, R3, RZ, PT, P0 ;  /* 0x000000ff0300720c */ /* 0x000fda0003f05300 */
[----:B------:R-:W-:Y:S05]  /*0d60*/  @!P0 BRA `(.L_x_7) ;  /* 0x00000000000c8947 */ /* 0x000fea0003800000 */
[----:B------:R-:W2:Y:S02]  /*0d70*/  LD.E R2, desc[UR20][R2.64] ;  /* 0x0000001402027980 */ /* 0x000ea4000c101900 */
[----:B--2---:R-:W-:Y:S01]  /*0d80*/  R2UR UR22, R2 ;  /* 0x00000000021672ca */ /* 0x004fe200000e0000 */
[----:B------:R-:W-:-:S14]  /*0d90*/  BRA `(.L_x_8) ;  /* 0x0000000000247947 */ /* 0x000fdc0003800000 */
.L_x_7:
[----:B------:R-:W-:Y:S02]  /*0da0*/  ULDC.64 UR4, c[0x0][0x588] ;  /* 0x0001620000047ab9 */ /* 0x000fe40000000a00 */
[----:B------:R-:W-:-:S04]  /*0db0*/  ISETP.NE.U32.AND P0, PT, RZ, UR4, PT ;  /* 0x00000004ff007c0c */ /* 0x000fc8000bf05070 */
[----:B------:R-:W-:-:S13]  /*0dc0*/  ISETP.NE.AND.EX P0, PT, RZ, UR5, PT, P0 ;  /* 0x00000005ff007c0c */ /* 0x000fda000bf05300 */
[----:B------:R-:W-:Y:S05]  /*0dd0*/  @!P0 BRA `(.L_x_9) ;  /* 0x0000000000108947 */ /* 0x000fea0003800000 */
[----:B0-----:R-:W0:Y:S02]  /*0de0*/  LDC.64 R2, c[0x0][0x588] ;  /* 0x00016200ff027b82 */ /* 0x001e240000000a00 */
[----:B0-----:R-:W2:Y:S02]  /*0df0*/  LDG.E R2, desc[UR20][R2.64] ;  /* 0x0000001402027981 */ /* 0x001ea4000c1e1900 */
[----:B--2---:R-:W-:Y:S01]  /*0e00*/  R2UR UR22, R2 ;  /* 0x00000000021672ca */ /* 0x004fe200000e0000 */
[----:B------:R-:W-:-:S14]  /*0e10*/  BRA `(.L_x_8) ;  /* 0x0000000000047947 */ /* 0x000fdc0003800000 */
.L_x_9:
[----:B------:R-:W-:-:S05]  /*0e20*/  ULDC UR22, c[0x0][0x580] ;  /* 0x0001600000167ab9 */ /* 0x000fca0000000800 */
.L_x_8:
[----:B------:R-:W-:Y:S02]  /*0e30*/  ULDC.64 UR4, c[0x0][0x5a0] ;  /* 0x0001680000047ab9 */ /* 0x000fe40000000a00 */
        /* <DEDUP_REMOVED lines=11> */
.L_x_10:
        /* <DEDUP_REMOVED lines=8> */
.L_x_12:
[----:B------:R-:W-:-:S05]  /*0f70*/  ULDC UR23, c[0x0][0x584] ;  /* 0x0001610000177ab9 */ /* 0x000fca0000000800 */
.L_x_11:
[----:B------:R-:W-:-:S13]  /*0f80*/  LOP3.LUT P0, RZ, R4, 0xff, RZ, 0xc0, !PT ;  /* 0x000000ff04ff7812 */ /* 0x000fda000780c0ff */
[----:B------:R-:W-:Y:S05]  /*0f90*/  @!P0 EXIT ;  /* 0x000000000000894d */ /* 0x000fea0003800000 */
[----:B------:R-:W-:Y:S01]  /*0fa0*/  ULDC UR4, c[0x0][0x28c] ;  /* 0x0000a30000047ab9 */ /* 0x000fe20000000800 */
[----:B------:R-:W-:Y:S02]  /*0fb0*/  ULOP3.LUT UR25, UR13, 0x1, URZ, 0xfc, !UPT ;  /* 0x000000010d197892 */ /* 0x000fe4000f8efc3f */
[----:B------:R-:W-:-:S04]  /*0fc0*/  UIADD3 UR4, UR4, 0x7f, URZ ;  /* 0x0000007f04047890 */ /* 0x000fc8000fffe03f */
[----:B------:R-:W-:-:S04]  /*0fd0*/  USHF.R.S32.HI UR5, URZ, 0x1f, UR4 ;  /* 0x0000001f3f057899 */ /* 0x000fc80008011404 */
[----:B------:R-:W-:-:S03]  /*0fe0*/  ULEA.HI UR5, UR5, UR4, URZ, 0x7 ;  /* 0x0000000405057291 */ /* 0x000fc6000f8f383f */
[----:B------:R-:W-:Y:S01]  /*0ff0*/  UMOV UR4, URZ ;  /* 0x0000003f00047c82 */ /* 0x000fe20008000000 */
[----:B------:R-:W-:-:S03]  /*1000*/  USHF.R.S32.HI UR12, URZ, 0x7, UR5 ;  /* 0x000000073f0c7899 */ /* 0x000fc60008011405 */
[----:B------:R-:W-:-:S09]  /*1010*/  UMOV UR5, URZ ;  /* 0x0000003f00057c82 */ /* 0x000fd20008000000 */
.L_x_293:
[----:B0-----:R-:W0:Y:S01]  /*1020*/  S2R R0, SR_TID.X ;  /* 0x0000000000007919 */ /* 0x001e220000002100 */
[----:B-1----:R-:W1:Y:S01]  /*1030*/  S2UR UR11, SR_CgaCtaId ;  /* 0x00000000000b79c3 */ /* 0x002e620000008800 */
[----:B------:R-:W-:Y:S01]  /*1040*/  UMOV UR14, 0x400 ;  /* 0x00000400000e7882 */ /* 0x000fe20000000000 */
[----:B------:R-:W-:Y:S01]  /*1050*/  UMOV UR6, URZ ;  /* 0x0000003f00067c82 */ /* 0x000fe20008000000 */
[----:B------:R-:W-:Y:S01]  /*1060*/  STL [R1+0x6c], RZ ;  /* 0x00006cff01007387 */ /* 0x000fe20000100800 */
[----:B------:R-:W-:Y:S01]  /*1070*/  UMOV UR7, URZ ;  /* 0x0000003f00077c82 */ /* 0x000fe20008000000 */
[----:B------:R-:W-:Y:S01]  /*1080*/  UMOV UR8, URZ ;  /* 0x0000003f00087c82 */ /* 0x000fe20008000000 */
[----:B------:R-:W-:Y:S01]  /*1090*/  UMOV UR16, UR5 ;  /* 0x0000000500107c82 */ /* 0x000fe20008000000 */
[----:B------:R-:W-:Y:S01]  /*10a0*/  STL [R1+0x68], RZ ;  /* 0x000068ff01007387 */ /* 0x000fe20000100800 */
[----:B--2---:R-:W2:Y:S01]  /*10b0*/  LDC R2, c[0x0][0x28c] ;  /* 0x0000a300ff027b82 */ /* 0x004ea20000000800 */
[----:B------:R-:W-:Y:S01]  /*10c0*/  UMOV UR17, UR4 ;  /* 0x0000000400117c82 */ /* 0x000fe20008000000 */
[----:B------:R-:W-:Y:S01]  /*10d0*/  CS2R R4, SRZ ;  /* 0x0000000000047805 */ /* 0x000fe2000001ff00 */
[----:B------:R-:W-:Y:S01]  /*10e0*/  STL [R1+0x64], RZ ;  /* 0x000064ff01007387 */ /* 0x000fe20000100800 */
[----:B------:R-:W-:-:S02]  /*10f0*/  CS2R R6, SRZ ;  /* 0x0000000000067805 */ /* 0x000fc4000001ff00 */
[----:B------:R-:W-:Y:S02]  /*1100*/  CS2R R8, SRZ ;  /* 0x0000000000087805 */ /* 0x000fe4000001ff00 */
[----:B------:R-:W-:Y:S01]  /*1110*/  CS2R R10, SRZ ;  /* 0x00000000000a7805 */ /* 0x000fe2000001ff00 */
[----:B------:R-:W-:Y:S01]  /*1120*/  STL [R1+0x60], RZ ;  /* 0x000060ff01007387 */ /* 0x000fe20000100800 */
[----:B------:R-:W-:Y:S02]  /*1130*/  CS2R R12, SRZ ;  /* 0x00000000000c7805 */ /* 0x000fe4000001ff00 */
[----:B------:R-:W-:Y:S02]  /*1140*/  CS2R R14, SRZ ;  /* 0x00000000000e7805 */ /* 0x000fe4000001ff00 */
[----:B------:R-:W-:Y:S01]  /*1150*/  CS2R R16, SRZ ;  /* 0x0000000000107805 */ /* 0x000fe2000001ff00 */
[----:B------:R-:W-:Y:S01]  /*1160*/  STL [R1+0x5c], RZ ;  /* 0x00005cff01007387 */ /* 0x000fe20000100800 */
[----:B------:R-:W-:-:S02]  /*1170*/  CS2R R18, SRZ ;  /* 0x0000000000127805 */ /* 0x000fc4000001ff00 */
[----:B------:R-:W-:Y:S02]  /*1180*/  CS2R R20, SRZ ;  /* 0x0000000000147805 */ /* 0x000fe4000001ff00 */
[----:B------:R-:W-:Y:S01]  /*1190*/  CS2R R22, SRZ ;  /* 0x0000000000167805 */ /* 0x000fe2000001ff00 */
[----:B------:R-:W-:Y:S01]  /*11a0*/  STL [R1+0x58], RZ ;  /* 0x000058ff01007387 */ /* 0x000fe20000100800 */
[----:B-1----:R-:W-:Y:S01]  /*11b0*/  ULEA UR14, UR11, UR14, 0x18 ;  /* 0x0000000e0b0e7291 */ /* 0x002fe2000f8ec03f */
[----:B------:R-:W-:Y:S02]  /*11c0*/  CS2R R152, SRZ ;  /* 0x0000000000987805 */ /* 0x000fe4000001ff00 */
[----:B------:R-:W-:Y:S01]  /*11d0*/  CS2R R154, SRZ ;  /* 0x00000000009a7805 */ /* 0x000fe2000001ff00 */
[----:B------:R-:W-:Y:S01]  /*11e0*/  STL [R1+0x54], RZ ;  /* 0x000054ff01007387 */ /* 0x000fe20000100800 */
[----:B------:R-:W-:Y:S02]  /*11f0*/  CS2R R156, SRZ ;  /* 0x00000000009c7805 */ /* 0x000fe4000001ff00 */
[----:B------:R-:W-:-:S02]  /*1200*/  CS2R R158, SRZ ;  /* 0x00000000009e7805 */ /* 0x000fc4000001ff00 */
[----:B------:R-:W-:Y:S02]  /*1210*/  CS2R R160, SRZ ;  /* 0x0000000000a07805 */ /* 0x000fe4000001ff00 */
[----:B0-----:R-:W-:Y:S01]  /*1220*/  LOP3.LUT R0, R0, 0x80, RZ, 0xc0, !PT ;  /* 0x0000008000007812 */ /* 0x001fe200078ec0ff */
[----:B------:R-:W-:Y:S01]  /*1230*/  STL [R1+0x50], RZ ;  /* 0x000050ff01007387 */ /* 0x000fe20000100800 */
[----:B--2---:R-:W-:Y:S02]  /*1240*/  ISETP.GE.AND P0, PT, R2, 0x1, PT ;  /* 0x000000010200780c */ /* 0x004fe40003f06270 */
[----:B------:R-:W-:Y:S02]  /*1250*/  CS2R R2, SRZ ;  /* 0x0000000000027805 */ /* 0x000fe4000001ff00 */
[----:B------:R-:W-:Y:S01]  /*1260*/  SHF.R.U32.HI R0, RZ, 0x7, R0 ;  /* 0x00000007ff007819 */ /* 0x000fe20000011600 */
        /* <DEDUP_REMOVED lines=8> */
[----:B------:R-:W0:Y:S01]  /*12f0*/  SHFL.IDX PT, R0, R0, RZ, 0x1f ;  /* 0x00001fff00007589 */ /* 0x000e2200000e0000 */
[----:B------:R-:W-:-:S02]  /*1300*/  CS2R R174, SRZ ;  /* 0x0000000000ae7805 */ /* 0x000fc4000001ff00 */
[----:B------:R-:W-:Y:S02]  /*1310*/  CS2R R176, SRZ ;  /* 0x0000000000b07805 */ /* 0x000fe4000001ff00 */
[----:B------:R-:W-:Y:S01]  /*1320*/  CS2R R178, SRZ ;  /* 0x0000000000b27805 */ /* 0x000fe2000001ff00 */
[----:B------:R1:W-:Y:S01]  /*1330*/  STL [R1+0x44], RZ ;  /* 0x000044ff01007387 */ /* 0x0003e20000100800 */
[----:B------:R-:W-:Y:S02]  /*1340*/  CS2R R180, SRZ ;  /* 0x0000000000b47805 */ /* 0x000fe4000001ff00 */
[----:B------:R-:W-:Y:S02]  /*1350*/  CS2R R182, SRZ ;  /* 0x0000000000b67805 */ /* 0x000fe4000001ff00 */
[----:B------:R-:W-:Y:S01]  /*1360*/  CS2R R184, SRZ ;  /* 0x0000000000b87805 */ /* 0x000fe2000001ff00 */
[----:B------:R1:W-:Y:S01]  /*1370*/  STL [R1+0x40], RZ ;  /* 0x000040ff01007387 */ /* 0x0003e20000100800 */
        /* <DEDUP_REMOVED lines=14> */
[----:B------:R-:W-:Y:S02]  /*1460*/  CS2R R208, SRZ ;  /* 0x0000000000d07805 */ /* 0x000fe4000001ff00 */
[----:B0-----:R-:W-:Y:S01]  /*1470*/  R2UR UR9, R0 ;  /* 0x00000000000972ca */ /* 0x001fe200000e0000 */
[----:B------:R1:W-:Y:S01]  /*1480*/  STL [R1+0x30], RZ ;  /* 0x000030ff01007387 */ /* 0x0003e20000100800 */
[----:B------:R-:W-:Y:S01]  /*1490*/  IMAD.MOV.U32 R0, RZ, RZ, RZ ;  /* 0x000000ffff007224 */ /* 0x000fe200078e00ff */
[----:B------:R-:W-:-:S02]  /*14a0*/  CS2R R210, SRZ ;  /* 0x0000000000d27805 */ /* 0x000fc4000001ff00 */
[----:B------:R-:W-:Y:S01]  /*14b0*/  CS2R R212, SRZ ;  /* 0x0000000000d47805 */ /* 0x000fe2000001ff00 */
[----:B------:R1:W-:Y:S01]  /*14c0*/  STL [R1+0x2c], RZ ;  /* 0x00002cff01007387 */ /* 0x0003e20000100800 */
[----:B------:R-:W-:Y:S02]  /*14d0*/  CS2R R214, SRZ ;  /* 0x0000000000d67805 */ /* 0x000fe4000001ff00 */
[----:B------:R-:W-:Y:S02]  /*14e0*/  CS2R R216, SRZ ;  /* 0x0000000000d87805 */ /* 0x000fe4000001ff00 */
[----:B------:R-:W-:Y:S01]  /*14f0*/  CS2R R218, SRZ ;  /* 0x0000000000da7805 */ /* 0x000fe2000001ff00 */
[----:B------:R1:W-:Y:S01]  /*1500*/  STL [R1+0x28], RZ ;  /* 0x000028ff01007387 */ /* 0x0003e20000100800 */
[----:B------:R-:W-:Y:S02]  /*1510*/  CS2R R220, SRZ ;  /* 0x0000000000dc7805 */ /* 0x000fe4000001ff00 */
[----:B------:R-:W-:-:S02]  /*1520*/  CS2R R222, SRZ ;  /* 0x0000000000de7805 */ /* 0x000fc4000001ff00 */
[----:B------:R-:W-:Y:S01]  /*1530*/  CS2R R224, SRZ ;  /* 0x0000000000e07805 */ /* 0x000fe2000001ff00 */
[----:B------:R1:W-:Y:S01]  /*1540*/  STL [R1+0x24], RZ ;  /* 0x000024ff01007387 */ /* 0x0003e20000100800 */
[----:B------:R-:W-:Y:S01]  /*1550*/  ULEA.HI UR10, UR9, UR9, URZ, 0x1 ;  /* 0x00000009090a7291 */ /* 0x000fe2000f8f083f */
[----:B------:R-:W-:Y:S01]  /*1560*/  CS2R R226, SRZ ;  /* 0x0000000000e27805 */ /* 0x000fe2000001ff00 */
[----:B------:R-:W-:Y:S01]  /*1570*/  IMAD.MOV.U32 R228, RZ, RZ, RZ ;  /* 0x000000ffffe47224 */ /* 0x000fe200078e00ff */
[----:B------:R1:W-:Y:S01]  /*1580*/  STL [R1+0x20], RZ ;  /* 0x000020ff01007387 */ /* 0x0003e20000100800 */
[----:B------:R-:W-:Y:S01]  /*1590*/  ULOP3.LUT UR10, UR10, 0x7fffe, URZ, 0xc0, !UPT ;  /* 0x0007fffe0a0a7892 */ /* 0x000fe2000f8ec03f */
[----:B------:R-:W-:Y:S02]  /*15a0*/  CS2R R24, SRZ ;  /* 0x0000000000187805 */ /* 0x000fe4000001ff00 */
[----:B------:R-:W-:Y:S01]  /*15b0*/  CS2R R26, SRZ ;  /* 0x00000000001a7805 */ /* 0x000fe2000001ff00 */
[----:B------:R1:W-:Y:S01]  /*15c0*/  STL [R1+0x1c], RZ ;  /* 0x00001cff01007387 */ /* 0x0003e20000100800 */
[----:B------:R-:W-:Y:S01]  /*15d0*/  UIADD3 UR10, UR9, -UR10, URZ ;  /* 0x8000000a090a7290 */ /* 0x000fe2000fffe03f */
[----:B------:R-:W-:-:S02]  /*15e0*/  CS2R R28, SRZ ;  /* 0x00000000001c7805 */ /* 0x000fc4000001ff00 */
[----:B---34-:R-:W-:Y:S01]  /*15f0*/  CS2R R30, SRZ ;  /* 0x00000000001e7805 */ /* 0x018fe2000001ff00 */
[----:B------:R1:W-:Y:S01]  /*1600*/  STL [R1+0x18], RZ ;  /* 0x000018ff01007387 */ /* 0x0003e20000100800 */
[----:B------:R-:W-:Y:S01]  /*1610*/  ULEA UR10, UR10, UR14, 0xd ;  /* 0x0000000e0a0a7291 */ /* 0x000fe2000f8e683f */
[----:B------:R-:W-:Y:S02]  /*1620*/  CS2R R32, SRZ ;  /* 0x0000000000207805 */ /* 0x000fe4000001ff00 */
[----:B------:R-:W-:Y:S01]  /*1630*/  CS2R R34, SRZ ;  /* 0x0000000000227805 */ /* 0x000fe2000001ff00 */
[----:B------:R1:W-:Y:S01]  /*1640*/  STL [R1+0x14], RZ ;  /* 0x000014ff01007387 */ /* 0x0003e20000100800 */
[----:B------:R-:W-:Y:S01]  /*1650*/  UIADD3 UR10, UR10, 0x100, URZ ;  /* 0x000001000a0a7890 */ /* 0x000fe2000fffe03f */
[----:B------:R-:W-:Y:S02]  /*1660*/  CS2R R36, SRZ ;  /* 0x0000000000247805 */ /* 0x000fe4000001ff00 */
[----:B------:R-:W-:Y:S01]  /*1670*/  CS2R R38, SRZ ;  /* 0x0000000000267805 */ /* 0x000fe2000001ff00 */
[----:B------:R1:W-:Y:S01]  /*1680*/  STL [R1+0x10], RZ ;  /* 0x000010ff01007387 */ /* 0x0003e20000100800 */
[----:B------:R-:W-:Y:S01]  /*1690*/  USHF.R.U32.HI UR10, URZ, 0x4, UR10 ;  /* 0x000000043f0a7899 */ /* 0x000fe2000801160a */
[----:B------:R-:W-:-:S02]  /*16a0*/  CS2R R40, SRZ ;  /* 0x0000000000287805 */ /* 0x000fc4000001ff00 */
[----:B------:R-:W-:Y:S01]  /*16b0*/  CS2R R42, SRZ ;  /* 0x00000000002a7805 */ /* 0x000fe2000001ff00 */
[----:B------:R1:W-:Y:S01]  /*16c0*/  STL [R1+0xc], RZ ;  /* 0x00000cff01007387 */ /* 0x0003e20000100800 */
[----:B------:R-:W-:Y:S01]  /*16d0*/  ULOP3.LUT UR15, UR10, 0x3fff, URZ, 0xc0, !UPT ;  /* 0x00003fff0a0f7892 */ /* 0x000fe2000f8ec03f */
        /* <DEDUP_REMOVED lines=10> */
[----:B------:R1:W-:Y:S01]  /*1780*/  STL [R1], RZ ;  /* 0x000000ff01007387 */ /* 0x0003e20000100800 */
[----:B------:R-:W-:Y:S02]  /*1790*/  CS2R R60, SRZ ;  /* 0x00000000003c7805 */ /* 0x000fe4000001ff00 */
[----:B------:R-:W-:Y:S02]  /*17a0*/  CS2R R62, SRZ ;  /* 0x00000000003e7805 */ /* 0x000fe4000001ff00 */
[----:B------:R-:W-:Y:S02]  /*17b0*/  CS2R R64, SRZ ;  /* 0x0000000000407805 */ /* 0x000fe4000001ff00 */
[----:B------:R-:W-:-:S02]  /*17c0*/  CS2R R66, SRZ ;  /* 0x0000000000427805 */ /* 0x000fc4000001ff00 */
[----:B------:R-:W-:Y:S02]  /*17d0*/  CS2R R68, SRZ ;  /* 0x0000000000447805 */ /* 0x000fe4000001ff00 */
[----:B------:R-:W-:Y:S02]  /*17e0*/  CS2R R70, SRZ ;  /* 0x0000000000467805 */ /* 0x000fe4000001ff00 */
        /* <DEDUP_REMOVED lines=39> */
[----:B------:R-:W-:Y:S01]  /*1a60*/  CS2R R150, SRZ ;  /* 0x0000000000967805 */ /* 0x000fe2000001ff00 */
[----:B-1----:R-:W-:Y:S06]  /*1a70*/  @!P0 BRA `(.L_x_13) ;  /* 0x0000001000948947 */ /* 0x002fec0003800000 */
[----:B------:R-:W-:-:S06]  /*1a80*/  UISETP.NE.AND UP0, UPT, UR25, 0x3, UPT ;  /* 0x000000031900788c */ /* 0x000fcc000bf05270 */
[----:B------:R-:W-:-:S13]  /*1a90*/  PLOP3.LUT P1, PT, PT, PT, UP0, 0x80, 0x0 ;  /* 0x000000000000781c */ /* 0x000fda0003f2f008 */
[----:B------:R-:W-:Y:S05]  /*1aa0*/  @!P1 BRA `(.L_x_14) ;  /* 0x0000000000049947 */ /* 0x000fea0003800000 */
[----:B------:R-:W-:Y:S01]  /*1ab0*/  BPT.TRAP 0x1 ;  /* 0x000000040000795c */ /* 0x000fe20000300000 */
.L_x_14:
[----:B------:R-:W-:Y:S01]  /*1ac0*/  ULEA UR6, UR5, UR14, 0x3 ;  /* 0x0000000e05067291 */ /* 0x000fe2000f8e183f */
[----:B------:R-:W-:-:S05]  /*1ad0*/  IMAD.U32 R0, RZ, RZ, UR4 ;  /* 0x00000004ff007e24 */ /* 0x000fca000f8e00ff */
[----:B------:R-:W-:-:S04]  /*1ae0*/  SHF.L.U32 R0, R0, 0x1f, RZ ;  /* 0x0000001f00007819 */ /* 0x000fc800000006ff */
[----:B------:R0:W1:Y:S01]  /*1af0*/  SYNCS.PHASECHK.TRANS64.TRYWAIT P0, [UR6], R0 ;  /* 0x00000000ff0075a7 */ /* 0x0000620008000146 */
[----:B------:R-:W-:Y:S05]  /*1b00*/  @!P1 BRA `(.L_x_15) ;  /* 0x0000000000049947 */ /* 0x000fea0003800000 */
[----:B------:R-:W-:Y:S01]  /*1b10*/  BPT.TRAP 0x1 ;  /* 0x000000040000795c */ /* 0x000fe20000300000 */
.L_x_15:
[----:B-1----:R-:W-:Y:S05]  /*1b20*/  @P0 BRA `(.L_x_16) ;  /* 0x0000000000080947 */ /* 0x002fea0003800000 */
[----:B------:R-:W1:Y:S02]  /*1b30*/  SYNCS.PHASECHK.TRANS64.TRYWAIT P0, [UR6], R0 ;  /* 0x00000000ff0075a7 */ /* 0x000e640008000146 */
[----:B-1----:R-:W-:Y:S05]  /*1b40*/  @!P0 BRA `(.L_x_17) ;  /* 0x000000e400448947 */ /* 0x002fea0003800000 */
.L_x_16:
[----:B------:R-:W-:Y:S01]  /*1b50*/  UIADD3 UR6, UR14, 0x10100, URZ ;  /* 0x000101000e067890 */ /* 0x000fe2000fffe03f */
[----:B------:R-:W-:Y:S01]  /*1b60*/  WARPGROUP.ARRIVE ;  /* 0x00000000000079c5 */ /* 0x000fe20000000000 */
[----:B------:R-:W-:Y:S01]  /*1b70*/  ULOP3.LUT UR8, UR15, 0x10000, URZ, 0xfc, !UPT ;  /* 0x000100000f087892 */ /* 0x000fe2000f8efc3f */
[----:B------:R2:W-:Y:S01]  /*1b80*/  STL [R1+0x6c], RZ ;  /* 0x00006cff01007387 */ /* 0x0005e20000100800 */
[----:B------:R-:W-:Y:S01]  /*1b90*/  USHF.R.U32.HI UR6, URZ, 0x4, UR6 ;  /* 0x000000043f067899 */ /* 0x000fe20008011606 */
[----:B01----:R-:W-:Y:S01]  /*1ba0*/  IMAD.MOV.U32 R0, RZ, RZ, RZ ;  /* 0x000000ffff007224 */ /* 0x003fe200078e00ff */
[----:B------:R-:W-:Y:S01]  /*1bb0*/  UMOV UR9, 0x40000040 ;  /* 0x4000004000097882 */ /* 0x000fe20000000000 */
[----:B------:R-:W-:Y:S01]  /*1bc0*/  UMOV UR11, 0x40000040 ;  /* 0x40000040000b7882 */ /* 0x000fe20000000000 */
[----:B------:R-:W-:Y:S01]  /*1bd0*/  ULOP3.LUT UR6, UR6, 0x3fff, URZ, 0xc0, !UPT ;  /* 0x00003fff06067892 */ /* 0x000fe2000f8ec03f */
[----:B------:R2:W-:Y:S01]  /*1be0*/  STL [R1+0x68], RZ ;  /* 0x000068ff01007387 */ /* 0x0005e20000100800 */
[----:B------:R-:W-:-:S02]  /*1bf0*/  CS2R R2, SRZ ;  /* 0x0000000000027805 */ /* 0x000fc4000001ff00 */
[----:B------:R-:W-:Y:S01]  /*1c00*/  CS2R R4, SRZ ;  /* 0x0000000000047805 */ /* 0x000fe2000001ff00 */
[----:B------:R-:W-:Y:S01]  /*1c10*/  ULOP3.LUT UR7, UR6, 0x10000, URZ, 0xfc, !UPT ;  /* 0x0001000006077892 */ /* 0x000fe2000f8efc3f */
[----:B------:R2:W-:Y:S01]  /*1c20*/  STL [R1+0x64], RZ ;  /* 0x000064ff01007387 */ /* 0x0005e20000100800 */
[----:B------:R-:W-:Y:S01]  /*1c30*/  ULEA UR6, UR5, UR8, 0xa ;  /* 0x0000000805067291 */ /* 0x000fe2000f8e503f */
[----:B------:R-:W-:Y:S01]  /*1c40*/  CS2R R6, SRZ ;  /* 0x0000000000067805 */ /* 0x000fe2000001ff00 */
[----:B------:R-:W-:Y:S01]  /*1c50*/  ULEA UR7, UR5, UR7, 0xb ;  /* 0x0000000705077291 */ /* 0x000fe2000f8e583f */
[----:B------:R2:W-:Y:S01]  /*1c60*/  STL [R1+0x60], RZ ;  /* 0x000060ff01007387 */ /* 0x0005e20000100800 */
[----:B------:R-:W-:Y:S02]  /*1c70*/  CS2R R8, SRZ ;  /* 0x0000000000087805 */ /* 0x000fe4000001ff00 */
[----:B------:R-:W-:Y:S02]  /*1c80*/  CS2R R10, SRZ ;  /* 0x00000000000a7805 */ /* 0x000fe4000001ff00 */
[----:B------:R-:W-:Y:S01]  /*1c90*/  CS2R R12, SRZ ;  /* 0x00000000000c7805 */ /* 0x000fe2000001ff00 */
[----:B------:R-:W-:Y:S01]  /*1ca0*/  UMOV UR8, UR6 ;  /* 0x0000000600087c82 */ /* 0x000fe20008000000 */
[----:B------:R2:W-:Y:S01]  /*1cb0*/  STL [R1+0x5c], RZ ;  /* 0x00005cff01007387 */ /* 0x0005e20000100800 */
[----:B------:R-:W-:Y:S01]  /*1cc0*/  UMOV UR10, UR7 ;  /* 0x00000007000a7c82 */ /* 0x000fe20008000000 */
[----:B------:R-:W-:Y:S01]  /*1cd0*/  CS2R R14, SRZ ;  /* 0x00000000000e7805 */ /* 0x000fe2000001ff00 */
[----:B------:R-:W-:Y:S01]  /*1ce0*/  QGMMA.64x256x32.F32.E5M2.E5M2 R24, gdesc[UR8], RZ, !UPT ;  /* 0x03e00000081879f3 */ /* 0x000fe2000c7038ff */
[----:B------:R-:W-:Y:S01]  /*1cf0*/  UIADD3 UR8, UR6, 0x2, URZ ;  /* 0x0000000206087890 */ /* 0x000fe2000fffe03f */
[----:B------:R2:W-:Y:S01]  /*1d00*/  STL [R1+0x58], RZ ;  /* 0x000058ff01007387 */ /* 0x0005e20000100800 */
[----:B------:R-:W-:Y:S01]  /*1d10*/  UIADD3 UR10, UR7, 0x2, URZ ;  /* 0x00000002070a7890 */ /* 0x000fe2000fffe03f */
[----:B------:R-:W-:Y:S01]  /*1d20*/  CS2R R16, SRZ ;  /* 0x0000000000107805 */ /* 0x000fe2000001ff00 */
[----:B------:R-:W-:Y:S01]  /*1d30*/  UMOV UR9, 0x40000040 ;  /* 0x4000004000097882 */ /* 0x000fe20000000000 */
[----:B------:R-:W-:Y:S01]  /*1d40*/  UMOV UR11, 0x40000040 ;  /* 0x40000040000b7882 */ /* 0x000fe20000000000 */
        /* <DEDUP_REMOVED lines=54> */
[----:B------:R-:W-:Y:S01]  /*20b0*/  CS2R R226, SRZ ;  /* 0x0000000000e27805 */ /* 0x000fe2000001ff00 */
[----:B------:R-:W-:Y:S01]  /*20c0*/  IMAD.MOV.U32 R228, RZ, RZ, RZ ;  /* 0x000000ffffe47224 */ /* 0x000fe200078e00ff */
[----:B------:R2:W-:Y:S04]  /*20d0*/  STL [R1+0x1c], RZ ;  /* 0x00001cff01007387 */ /* 0x0005e80000100800 */
[----:B------:R2:W-:Y:S04]  /*20e0*/  STL [R1+0x18], RZ ;  /* 0x000018ff01007387 */ /* 0x0005e80000100800 */
[----:B------:R2:W-:Y:S04]  /*20f0*/  STL [R1+0x14], RZ ;  /* 0x000014ff01007387 */ /* 0x0005e80000100800 */
[----:B------:R2:W-:Y:S04]  /*2100*/  STL [R1+0x10], RZ ;  /* 0x000010ff01007387 */ /* 0x0005e80000100800 */
[----:B------:R2:W-:Y:S04]  /*2110*/  STL [R1+0xc], RZ ;  /* 0x00000cff01007387 */ /* 0x0005e80000100800 */
[----:B------:R2:W-:Y:S04]  /*2120*/  STL [R1+0x8], RZ ;  /* 0x000008ff01007387 */ /* 0x0005e80000100800 */
[----:B------:R2:W-:Y:S04]  /*2130*/  STL [R1+0x4], RZ ;  /* 0x000004ff01007387 */ /* 0x0005e80000100800 */
[----:B------:R2:W-:Y:S01]  /*2140*/  STL [R1], RZ ;  /* 0x000000ff01007387 */ /* 0x0005e20000100800 */
[----:B------:R-:W-:Y:S01]  /*2150*/  QGMMA.64x256x32.F32.E5M2.E5M2 R24, gdesc[UR8], R24 ;  /* 0x03e00000081879f3 */ /* 0x000fe20008703818 */
[----:B------:R-:W-:-:S02]  /*2160*/  UIADD3 UR8, UR6, 0x4, URZ ;  /* 0x0000000406087890 */ /* 0x000fc4000fffe03f */
[----:B------:R-:W-:Y:S01]  /*2170*/  UIADD3 UR10, UR7, 0x4, URZ ;  /* 0x00000004070a7890 */ /* 0x000fe2000fffe03f */
[----:B------:R-:W-:Y:S01]  /*2180*/  UMOV UR9, 0x40000040 ;  /* 0x4000004000097882 */ /* 0x000fe20000000000 */
[----:B------:R-:W-:-:S15]  /*2190*/  UMOV UR11, 0x40000040 ;  /* 0x40000040000b7882 */ /* 0x000fde0000000000 */
[----:B------:R-:W-:-:S08]  /*21a0*/  NOP ;  /* 0x0000000000007918 */ /* 0x000fd00000000000 */
[----:B------:R-:W-:Y:S01]  /*21b0*/  QGMMA.64x256x32.F32.E5M2.E5M2 R24, gdesc[UR8], R24 ;  /* 0x03e00000081879f3 */ /* 0x000fe20008703818 */
[----:B------:R-:W-:Y:S02]  /*21c0*/  UIADD3 UR10, UR7, 0x6, URZ ;  /* 0x00000006070a7890 */ /* 0x000fe4000fffe03f */
[----:B------:R-:W-:Y:S01]  /*21d0*/  UIADD3 UR8, UR6, 0x6, URZ ;  /* 0x0000000606087890 */ /* 0x000fe2000fffe03f */
[----:B------:R-:W-:Y:S01]  /*21e0*/  ULDC UR7, c[0x0][0x50c] ;  /* 0x0001430000077ab9 */ /* 0x000fe20000000800 */
[----:B------:R-:W-:Y:S01]  /*21f0*/  UMOV UR9, 0x40000040 ;  /* 0x4000004000097882 */ /* 0x000fe20000000000 */
[----:B------:R-:W-:Y:S01]  /*2200*/  UISETP.NE.AND UP0, UPT, UR7, 0x4, UPT ;  /* 0x000000040700788c */ /* 0x000fe2000bf05270 */
[----:B------:R-:W-:Y:S01]  /*2210*/  UMOV UR11, 0x40000040 ;  /* 0x40000040000b7882 */ /* 0x000fe20000000000 */
[----:B------:R-:W-:Y:S02]  /*2220*/  UMOV UR6, 0x4 ;  /* 0x0000000400067882 */ /* 0x000fe40000000000 */
[----:B------:R-:W-:-:S06]  /*2230*/  USEL UR7, URZ, 0x1, UP0 ;  /* 0x000000013f077887 */ /* 0x000fcc0008000000 */
[----:B------:R-:W-:-:S12]  /*2240*/  ISETP.NE.AND P0, PT, RZ, UR7, PT ;  /* 0x00000007ff007c0c */ /* 0x000fd8000bf05270 */
[----:B------:R-:W-:Y:S01]  /*2250*/  QGMMA.64x256x32.F32.E5M2.E5M2 R24, gdesc[UR8], R24, gsb0 ;  /* 0x03e00000081879f3 */ /* 0x000fe20008003818 */
[----:B--2---:R-:W-:Y:S05]  /*2260*/  @!P0 BRA `(.L_x_18) ;  /* 0x0000000800808947 */ /* 0x004fea0003800000 */
[----:B------:R-:W-:Y:S02]  /*2270*/  WARPGROUP.DEPBAR.LE gsb0, 0x0 ;  /* 0x00008000000079c5 */ /* 0x000fe40000010000 */
[----:B------:R-:W-:-:S01]  /*2280*/  FADD R227, RZ, R25 ;  /* 0x00000019ffe37221 */ /* 0x000fc20000000000 */
[----:B------:R-:W-:Y:S01]  /*2290*/  FADD R228, RZ, R24 ;  /* 0x00000018ffe47221 */ /* 0x000fe20000000000 */
[----:B------:R-:W-:-:S01]  /*22a0*/  FADD R226, RZ, R26 ;  /* 0x0000001affe27221 */ /* 0x000fc20000000000 */
[----:B------:R-:W-:Y:S01]  /*22b0*/  FADD R225, RZ, R27 ;  /* 0x0000001bffe17221 */ /* 0x000fe20000000000 */
[----:B------:R-:W-:-:S01]  /*22c0*/  FADD R224, RZ, R28 ;  /* 0x0000001cffe07221 */ /* 0x000fc20000000000 */
[----:B------:R0:W-:Y:S01]  /*22d0*/  STL [R1+0x80], R227 ;  /* 0x000080e301007387 */ /* 0x0001e20000100800 */
[----:B------:R-:W-:-:S01]  /*22e0*/  FADD R223, RZ, R29 ;  /* 0x0000001dffdf7221 */ /* 0x000fc20000000000 */
[----:B------:R-:W-:Y:S01]  /*22f0*/  FADD R222, RZ, R30 ;  /* 0x0000001effde7221 */ /* 0x000fe20000000000 */
[----:B------:R-:W-:-:S01]  /*2300*/  FADD R221, RZ, R31 ;  /* 0x0000001fffdd7221 */ /* 0x000fc20000000000 */
[----:B------:R-:W-:Y:S01]  /*2310*/  FADD R220, RZ, R32 ;  /* 0x00000020ffdc7221 */ /* 0x000fe20000000000 */
[----:B------:R-:W-:-:S01]  /*2320*/  FADD R219, RZ, R33 ;  /* 0x00000021ffdb7221 */ /* 0x000fc20000000000 */
[----:B------:R-:W-:Y:S01]  /*2330*/  FADD R218, RZ, R34 ;  /* 0x00000022ffda7221 */ /* 0x000fe20000000000 */
[----:B------:R-:W-:-:S01]  /*2340*/  FADD R217, RZ, R35 ;  /* 0x00000023ffd97221 */ /* 0x000fc20000000000 */
[----:B------:R-:W-:Y:S01]  /*2350*/  FADD R216, RZ, R36 ;  /* 0x00000024ffd87221 */ /* 0x000fe20000000000 */
[----:B------:R-:W-:-:S01]  /*2360*/  FADD R215, RZ, R37 ;  /* 0x00000025ffd77221 */ /* 0x000fc20000000000 */
[----:B0-----:R-:W-:Y:S01]  /*2370*/  FADD R227, RZ, R124 ;  /* 0x0000007cffe37221 */ /* 0x001fe20000000000 */
[----:B------:R-:W-:-:S01]  /*2380*/  FADD R214, RZ, R38 ;  /* 0x00000026ffd67221 */ /* 0x000fc20000000000 */
[----:B------:R-:W-:Y:S01]  /*2390*/  FADD R213, RZ, R39 ;  /* 0x00000027ffd57221 */ /* 0x000fe20000000000 */
[----:B------:R-:W-:-:S01]  /*23a0*/  FADD R212, RZ, R40 ;  /* 0x00000028ffd47221 */ /* 0x000fc20000000000 */
[----:B------:R-:W-:Y:S01]  /*23b0*/  FADD R211, RZ, R41 ;  /* 0x00000029ffd37221 */ /* 0x000fe20000000000 */
[----:B------:R0:W-:Y:S01]  /*23c0*/  STL [R1], R227 ;  /* 0x000000e301007387 */ /* 0x0001e20000100800 */
        /* <DEDUP_REMOVED lines=94> */
[----:B0-----:R-:W-:-:S05]  /*29b0*/  FADD R227, RZ, R131 ;  /* 0x00000083ffe37221 */ /* 0x001fca0000000000 */
[----:B------:R0:W-:Y:S02]  /*29c0*/  STL [R1+0x1c], R227 ;  /* 0x00001ce301007387 */ /* 0x0001e40000100800 */
        /* <DEDUP_REMOVED lines=39> */
[----:B------:R0:W-:Y:S04]  /*2c40*/  STL [R1+0x6c], R227 ;  /* 0x00006ce301007387 */ /* 0x0001e80000100800 */
[----:B0-----:R0:W5:Y:S01]  /*2c50*/  LDL.LU R227, [R1+0x80] ;  /* 0x0000800001e37983 */ /* 0x0011620000300800 */
[----:B------:R-:W-:-:S05]  /*2c60*/  UMOV UR6, URZ ;  /* 0x0000003f00067c82 */ /* 0x000fca0008000000 */
.L_x_18:
[----:B------:R-:W-:Y:S01]  /*2c70*/  UIADD3 UR16, UR5, 0x1, URZ ;  /* 0x0000000105107890 */ /* 0x000fe2000fffe03f */
[----:B------:R-:W-:-:S03]  /*2c80*/  UMOV UR8, 0x1 ;  /* 0x0000000100087882 */ /* 0x000fc60000000000 */
[----:B------:R-:W-:-:S04]  /*2c90*/  UISETP.NE.AND UP0, UPT, UR16, 0x4, UPT ;  /* 0x000000041000788c */ /* 0x000fc8000bf05270 */
[----:B------:R-:W-:Y:S02]  /*2ca0*/  USEL UR17, URZ, 0x1, UP0 ;  /* 0x000000013f117887 */ /* 0x000fe40008000000 */
[----:B------:R-:W-:Y:S02]  /*2cb0*/  USEL UR16, UR16, URZ, UP0 ;  /* 0x0000003f10107287 */ /* 0x000fe40008000000 */
[----:B------:R-:W-:-:S12]  /*2cc0*/  ULOP3.LUT UR17, UR4, UR17, URZ, 0x3c, !UPT ;  /* 0x0000001104117292 */ /* 0x000fd8000f8e3c3f */
.L_x_13:
[----:B------:R-:W-:-:S04]  /*2cd0*/  UISETP.LT.AND UP0, UPT, UR12, 0x1, UPT ;  /* 0x000000010c00788c */ /* 0x000fc8000bf01270 */
[----:B------:R-:W-:-:S04]  /*2ce0*/  USEL UR9, UR12, 0x1, UP0 ;  /* 0x000000010c097887 */ /* 0x000fc80008000000 */
[----:B------:R-:W-:-:S04]  /*2cf0*/  UIADD3 UR19, UR12, -UR9, URZ ;  /* 0x800000090c137290 */ /* 0x000fc8000fffe03f */
[----:B------:R-:W-:-:S06]  /*2d00*/  UISETP.GE.AND UP0, UPT, UR19, 0x1, UPT ;  /* 0x000000011300788c */ /* 0x000fcc000bf06270 */
[----:B------:R-:W-:-:S13]  /*2d10*/  PLOP3.LUT P0, PT, PT, PT, UP0, 0x80, 0x0 ;  /* 0x000000000000781c */ /* 0x000fda0003f0f008 */
[----:B------:R-:W-:Y:S05]  /*2d20*/  @!P0 BRA `(.L_x_19) ;  /* 0x0000001000b88947 */ /* 0x000fea0003800000 */
[----:B------:R-:W-:Y:S01]  /*2d30*/  UMOV UR18, UR5 ;  /* 0x0000000500127c82 */ /* 0x000fe20008000000 */
[----:B------:R-:W-:-:S05]  /*2d40*/  ULDC UR27, c[0x0][0x50c] ;  /* 0x00014300001b7ab9 */ /* 0x000fca0000000800 */
.L_x_27:
[----:B------:R-:W-:-:S06]  /*2d50*/  UISETP.NE.AND UP0, UPT, UR25, 0x3, UPT ;  /* 0x000000031900788c */ /* 0x000fcc000bf05270 */
[----:B------:R-:W-:-:S13]  /*2d60*/  PLOP3.LUT P1, PT, PT, PT, UP0, 0x80, 0x0 ;  /* 0x000000000000781c */ /* 0x000fda0003f2f008 */
[----:B-1---5:R-:W-:Y:S05]  /*2d70*/  @!P1 BRA `(.L_x_20) ;  /* 0x0000000000049947 */ /* 0x022fea0003800000 */
[----:B------:R-:W-:Y:S01]  /*2d80*/  BPT.TRAP 0x1 ;  /* 0x000000040000795c */ /* 0x000fe20000300000 */
.L_x_20:
[----:B------:R-:W1:Y:S01]  /*2d90*/  S2UR UR9, SR_CgaCtaId ;  /* 0x00000000000979c3 */ /* 0x000e620000008800 */
[----:B------:R-:W-:Y:S01]  /*2da0*/  UMOV UR14, 0x400 ;  /* 0x00000400000e7882 */ /* 0x000fe20000000000 */
[----:B------:R-:W-:-:S05]  /*2db0*/  IMAD.U32 R229, RZ, RZ, UR17 ;  /* 0x00000011ffe57e24 */ /* 0x000fca000f8e00ff */
[----:B------:R-:W-:Y:S01]  /*2dc0*/  SHF.L.U32 R229, R229, 0x1f, RZ ;  /* 0x0000001fe5e57819 */ /* 0x000fe200000006ff */
[----:B-1----:R-:W-:-:S04]  /*2dd0*/  ULEA UR14, UR9, UR14, 0x18 ;  /* 0x0000000e090e7291 */ /* 0x002fc8000f8ec03f */
[----:B------:R-:W-:-:S09]  /*2de0*/  ULEA UR9, UR16, UR14, 0x3 ;  /* 0x0000000e10097291 */ /* 0x000fd2000f8e183f */
[----:B------:R1:W2:Y:S01]  /*2df0*/  SYNCS.PHASECHK.TRANS64.TRYWAIT P0, [UR9], R229 ;  /* 0x000000e5ff0075a7 */ /* 0x0002a20008000149 */
[----:B------:R-:W-:Y:S05]  /*2e00*/  @!P1 BRA `(.L_x_21) ;  /* 0x0000000000049947 */ /* 0x000fea0003800000 */
[----:B------:R-:W-:Y:S01]  /*2e10*/  BPT.TRAP 0x1 ;  /* 0x000000040000795c */ /* 0x000fe20000300000 */
.L_x_21:
[----:B--2---:R-:W-:Y:S05]  /*2e20*/  @P0 BRA `(.L_x_22) ;  /* 0x0000000000080947 */ /* 0x004fea0003800000 */
[----:B------:R-:W2:Y:S02]  /*2e30*/  SYNCS.PHASECHK.TRANS64.TRYWAIT P0, [UR9], R229 ;  /* 0x000000e5ff0075a7 */ /* 0x000ea40008000149 */
[----:B--2---:R-:W-:Y:S05]  /*2e40*/  @!P0 BRA `(.L_x_23) ;  /* 0x000000d0009c8947 */ /* 0x004fea0003800000 */
.L_x_22:
[----:B------:R-:W-:Y:S01]  /*2e50*/  UIADD3 UR9, UR14, 0x10100, URZ ;  /* 0x000101000e097890 */ /* 0x000fe2000fffe03f */
[----:B------:R-:W-:Y:S01]  /*2e60*/  WARPGROUP.ARRIVE ;  /* 0x00000000000079c5 */ /* 0x000fe20000000000 */
[----:B------:R-:W-:Y:S02]  /*2e70*/  UISETP.NE.AND UP0, UPT, UR7, URZ, UPT ;  /* 0x0000003f0700728c */ /* 0x000fe4000bf05270 */
[----:B------:R-:W-:Y:S02]  /*2e80*/  USHF.R.U32.HI UR9, URZ, 0x4, UR9 ;  /* 0x000000043f097899 */ /* 0x000fe40008011609 */
[----:B------:R-:W-:Y:S02]  /*2e90*/  USEL UR8, UR8, URZ, !UP0 ;  /* 0x0000003f08087287 */ /* 0x000fe4000c000000 */
[----:B------:R-:W-:Y:S02]  /*2ea0*/  ULOP3.LUT UR9, UR9, 0x3fff, URZ, 0xc0, !UPT ;  /* 0x00003fff09097892 */ /* 0x000fe4000f8ec03f */
[----:B------:R-:W-:-:S02]  /*2eb0*/  ULOP3.LUT UR7, UR15, 0x10000, URZ, 0xfc, !UPT ;  /* 0x000100000f077892 */ /* 0x000fc4000f8efc3f */
[----:B------:R-:W-:Y:S02]  /*2ec0*/  ULOP3.LUT UR9, UR9, 0x10000, URZ, 0xfc, !UPT ;  /* 0x0001000009097892 */ /* 0x000fe4000f8efc3f */
[----:B------:R-:W-:Y:S02]  /*2ed0*/  UISETP.NE.U32.AND UP0, UPT, UR8, URZ, UPT ;  /* 0x0000003f0800728c */ /* 0x000fe4000bf05070 */
[----:B------:R-:W-:Y:S02]  /*2ee0*/  ULEA UR7, UR16, UR7, 0xa ;  /* 0x0000000710077291 */ /* 0x000fe4000f8e503f */
[----:B------:R-:W-:Y:S01]  /*2ef0*/  ULEA UR26, UR16, UR9, 0xb ;  /* 0x00000009101a7291 */ /* 0x000fe2000f8e583f */
[----:B------:R-:W-:Y:S02]  /*2f00*/  UMOV UR11, 0x40000040 ;  /* 0x40000040000b7882 */ /* 0x000fe40000000000 */
[----:B------:R-:W-:Y:S01]  /*2f10*/  UMOV UR9, 0x40000040 ;  /* 0x4000004000097882 */ /* 0x000fe20000000000 */
[----:B------:R-:W-:Y:S01]  /*2f20*/  UIADD3 UR6, UR6, 0x4, URZ ;  /* 0x0000000406067890 */ /* 0x000fe2000fffe03f */
[----:B------:R-:W-:-:S02]  /*2f30*/  UMOV UR8, UR7 ;  /* 0x0000000700087c82 */ /* 0x000fc40008000000 */
[----:B------:R-:W-:Y:S02]  /*2f40*/  UMOV UR10, UR26 ;  /* 0x0000001a000a7c82 */ /* 0x000fe40008000000 */
[----:B------:R-:W-:Y:S01]  /*2f50*/  QGMMA.64x256x32.F32.E5M2.E5M2 R24, gdesc[UR8], R24, UP0 ;  /* 0x03e00000081879f3 */ /* 0x000fe2000bf03818 */
[----:B------:R-:W-:Y:S02]  /*2f60*/  UIADD3 UR8, UR7, 0x2, URZ ;  /* 0x0000000207087890 */ /* 0x000fe4000fffe03f */
[----:B------:R-:W-:Y:S01]  /*2f70*/  UIADD3 UR10, UR26, 0x2, URZ ;  /* 0x000000021a0a7890 */ /* 0x000fe2000fffe03f */
[----:B------:R-:W-:Y:S01]  /*2f80*/  UMOV UR9, 0x40000040 ;  /* 0x4000004000097882 */ /* 0x000fe20000000000 */
[----:B------:R-:W-:Y:S01]  /*2f90*/  UMOV UR11, 0x40000040 ;  /* 0x40000040000b7882 */ /* 0x000fe20000000000 */
[----:B------:R-:W-:-:S15]  /*2fa0*/  UISETP.NE.AND UP0, UPT, UR6, UR27, UPT ;  /* 0x0000001b0600728c */ /* 0x000fde000bf05270 */
[----:B------:R-:W-:-:S07]  /*2fb0*/  NOP ;  /* 0x0000000000007918 */ /* 0x000fce0000000000 */
[----:B------:R-:W-:Y:S01]  /*2fc0*/  QGMMA.64x256x32.F32.E5M2.E5M2 R24, gdesc[UR8], R24 ;  /* 0x03e00000081879f3 */ /* 0x000fe20008703818 */
[----:B------:R-:W-:Y:S02]  /*2fd0*/  UIADD3 UR8, UR7, 0x4, URZ ;  /* 0x0000000407087890 */ /* 0x000fe4000fffe03f */
[----:B------:R-:W-:Y:S01]  /*2fe0*/  UIADD3 UR10, UR26, 0x4, URZ ;  /* 0x000000041a0a7890 */ /* 0x000fe2000fffe03f */
[----:B------:R-:W-:Y:S01]  /*2ff0*/  UMOV UR9, 0x40000040 ;  /* 0x4000004000097882 */ /* 0x000fe20000000000 */
[----:B------:R-:W-:-:S15]  /*3000*/  UMOV UR11, 0x40000040 ;  /* 0x40000040000b7882 */ /* 0x000fde0000000000 */
[----:B------:R-:W-:-:S08]  /*3010*/  NOP ;  /* 0x0000000000007918 */ /* 0x000fd00000000000 */
[----:B------:R-:W-:Y:S01]  /*3020*/  QGMMA.64x256x32.F32.E5M2.E5M2 R24, gdesc[UR8], R24 ;  /* 0x03e00000081879f3 */ /* 0x000fe20008703818 */
[----:B------:R-:W-:Y:S02]  /*3030*/  UIADD3 UR8, UR7, 0x6, URZ ;  /* 0x0000000607087890 */ /* 0x000fe4000fffe03f */
[----:B------:R-:W-:Y:S01]  /*3040*/  UIADD3 UR10, UR26, 0x6, URZ ;  /* 0x000000061a0a7890 */ /* 0x000fe2000fffe03f */
[----:B------:R-:W-:Y:S01]  /*3050*/  UMOV UR9, 0x40000040 ;  /* 0x4000004000097882 */ /* 0x000fe20000000000 */
[----:B------:R-:W-:Y:S01]  /*3060*/  UMOV UR11, 0x40000040 ;  /* 0x40000040000b7882 */ /* 0x000fe20000000000 */
[----:B------:R-:W-:-:S06]  /*3070*/  USEL UR7, URZ, 0x1, UP0 ;  /* 0x000000013f077887 */ /* 0x000fcc0008000000 */
[----:B------:R-:W-:-:S15]  /*3080*/  ISETP.NE.AND P0, PT, RZ, UR7, PT ;  /* 0x00000007ff007c0c */ /* 0x000fde000bf05270 */
[----:B------:R-:W-:-:S01]  /*3090*/  NOP ;  /* 0x0000000000007918 */ /* 0x000fc20000000000 */
[----:B------:R-:W-:Y:S03]  /*30a0*/  QGMMA.64x256x32.F32.E5M2.E5M2 R24, gdesc[UR8], R24, gsb0 ;  /* 0x03e00000081879f3 */ /* 0x000fe60008003818 */
[----:B------:R-:W-:Y:S02]  /*30b0*/  WARPGROUP.DEPBAR.LE gsb0, 0x1 ;  /* 0x00008000000079c5 */ /* 0x000fe40000010100 */
[----:B------:R-:W-:Y:S05]  /*30c0*/  @!P0 BRA `(.L_x_24) ;  /* 0x0000000c00708947 */ /* 0x000fea0003800000 */
[----:B------:R-:W-:Y:S02]  /*30d0*/  WARPGROUP.DEPBAR.LE gsb0, 0x0 ;  /* 0x00008000000079c5 */ /* 0x000fe40000010000 */
[----:B-----5:R-:W-:-:S01]  /*30e0*/  FADD R227, R25, R227 ;  /* 0x000000e319e37221 */ /* 0x020fc20000000000 */
[----:B------:R-:W-:Y:S01]  /*30f0*/  FADD R226, R26, R226 ;  /* 0x000000e21ae27221 */ /* 0x000fe20000000000 */
[----:B------:R-:W-:-:S01]  /*3100*/  FADD R225, R27, R225 ;  /* 0x000000e11be17221 */ /* 0x000fc20000000000 */
[----:B------:R-:W-:Y:S01]  /*3110*/  FADD R224, R28, R224 ;  /* 0x000000e01ce07221 */ /* 0x000fe20000000000 */
[----:B------:R-:W-:-:S01]  /*3120*/  FADD R223, R29, R223 ;  /* 0x000000df1ddf7221 */ /* 0x000fc20000000000 */
[----:B------:R2:W-:Y:S01]  /*3130*/  STL [R1+0x80], R227 ;  /* 0x000080e301007387 */ /* 0x0005e20000100800 */
[----:B------:R-:W-:-:S01]  /*3140*/  FADD R222, R30, R222 ;  /* 0x000000de1ede7221 */ /* 0x000fc20000000000 */
[----:B------:R-:W-:Y:S01]  /*3150*/  FADD R221, R31, R221 ;  /* 0x000000dd1fdd7221 */ /* 0x000fe20000000000 */
[----:B------:R-:W-:-:S01]  /*3160*/  FADD R220, R32, R220 ;  /* 0x000000dc20dc7221 */ /* 0x000fc20000000000 */
[----:B------:R-:W-:Y:S01]  /*3170*/  FADD R219, R33, R219 ;  /* 0x000000db21db7221 */ /* 0x000fe20000000000 */
[----:B------:R-:W-:-:S01]  /*3180*/  FADD R218, R34, R218 ;  /* 0x000000da22da7221 */ /* 0x000fc20000000000 */
[----:B------:R-:W-:Y:S01]  /*3190*/  FADD R217, R35, R217 ;  /* 0x000000d923d97221 */ /* 0x000fe20000000000 */
[----:B------:R-:W-:-:S01]  /*31a0*/  FADD R216, R36, R216 ;  /* 0x000000d824d87221 */ /* 0x000fc20000000000 */
[----:B------:R-:W-:Y:S01]  /*31b0*/  FADD R215, R37, R215 ;  /* 0x000000d725d77221 */ /* 0x000fe20000000000 */
[----:B------:R-:W-:-:S01]  /*31c0*/  FADD R214, R38, R214 ;  /* 0x000000d626d67221 */ /* 0x000fc20000000000 */
[----:B--2---:R-:W2:Y:S01]  /*31d0*/  LDL.LU R227, [R1+0x28] ;  /* 0x0000280001e37983 */ /* 0x004ea20000300800 */
[----:B------:R-:W-:-:S01]  /*31e0*/  FADD R213, R39, R213 ;  /* 0x000000d527d57221 */ /* 0x000fc20000000000 */
[----:B------:R-:W-:Y:S01]  /*31f0*/  FADD R212, R40, R212 ;  /* 0x000000d428d47221 */ /* 0x000fe20000000000 */
[----:B------:R-:W-:-:S01]  /*3200*/  FADD R211, R41, R211 ;  /* 0x000000d329d37221 */ /* 0x000fc20000000000 */
[----:B------:R3:W-:Y:S01]  /*3210*/  STL [R1+0x84], R226 ;  /* 0x000084e201007387 */ /* 0x0007e20000100800 */
[----:B------:R-:W-:-:S03]  /*3220*/  FADD R228, R24, R228 ;  /* 0x000000e418e47221 */ /* 0x000fc60000000000 */
[----:B---3--:R-:W3:Y:S04]  /*3230*/  LDL.LU R226, [R1+0x24] ;  /* 0x0000240001e27983 */ /* 0x008ee80000300800 */
[----:B------:R4:W-:Y:S04]  /*3240*/  STL [R1+0x88], R225 ;  /* 0x000088e101007387 */ /* 0x0009e80000100800 */
[----:B----4-:R-:W4:Y:S04]  /*3250*/  LDL.LU R225, [R1+0x20] ;  /* 0x0000200001e17983 */ /* 0x010f280000300800 */
[----:B------:R0:W-:Y:S04]  /*3260*/  STL [R1+0x8c], R224 ;  /* 0x00008ce001007387 */ /* 0x0001e80000100800 */
[----:B0-----:R-:W4:Y:S04]  /*3270*/  LDL.LU R224, [R1+0x1c] ;  /* 0x00001c0001e07983 */ /* 0x001f280000300800 */
        /* <DEDUP_REMOVED lines=13> */
[----:B0-----:R-:W4:Y:S04]  /*3350*/  LDL.LU R217, [R1] ;  /* 0x0000000001d97983 */ /* 0x001f280000300800 */
[----:B------:R-:W-:Y:S04]  /*3360*/  STL [R1+0xac], R216 ;  /* 0x0000acd801007387 */ /* 0x000fe80000100800 */
[----:B------:R-:W-:Y:S04]  /*3370*/  STL [R1+0xb0], R215 ;  /* 0x0000b0d701007387 */ /* 0x000fe80000100800 */
[----:B------:R-:W-:Y:S04]  /*3380*/  STL [R1+0xb4], R214 ;  /* 0x0000b4d601007387 */ /* 0x000fe80000100800 */
[----:B------:R-:W-:Y:S04]  /*3390*/  STL [R1+0xb8], R213 ;  /* 0x0000b8d501007387 */ /* 0x000fe80000100800 */
[----:B------:R-:W-:Y:S04]  /*33a0*/  STL [R1+0xbc], R212 ;  /* 0x0000bcd401007387 */ /* 0x000fe80000100800 */
[----:B------:R0:W-:Y:S01]  /*33b0*/  STL [R1+0xc0], R211 ;  /* 0x0000c0d301007387 */ /* 0x0001e20000100800 */
[----:B--2---:R-:W-:-:S01]  /*33c0*/  FADD R227, R134, R227 ;  /* 0x000000e386e37221 */ /* 0x004fc20000000000 */
[----:B---3--:R-:W-:Y:S01]  /*33d0*/  FADD R226, R133, R226 ;  /* 0x000000e285e27221 */ /* 0x008fe20000000000 */
[----:B----4-:R-:W-:-:S01]  /*33e0*/  FADD R225, R132, R225 ;  /* 0x000000e184e17221 */ /* 0x010fc20000000000 */
[----:B------:R-:W-:Y:S01]  /*33f0*/  FADD R224, R131, R224 ;  /* 0x000000e083e07221 */ /* 0x000fe20000000000 */
[----:B------:R-:W-:-:S01]  /*3400*/  FADD R223, R130, R223 ;  /* 0x000000df82df7221 */ /* 0x000fc20000000000 */
[----:B------:R-:W-:Y:S01]  /*3410*/  FADD R222, R129, R222 ;  /* 0x000000de81de7221 */ /* 0x000fe20000000000 */
[----:B------:R-:W-:-:S01]  /*3420*/  FADD R221, R128, R221 ;  /* 0x000000dd80dd7221 */ /* 0x000fc20000000000 */
[----:B------:R-:W-:Y:S01]  /*3430*/  FADD R220, R127, R220 ;  /* 0x000000dc7fdc7221 */ /* 0x000fe20000000000 */
[----:B------:R-:W-:-:S01]  /*3440*/  FADD R219, R126, R219 ;  /* 0x000000db7edb7221 */ /* 0x000fc20000000000 */
[----:B------:R-:W-:Y:S01]  /*3450*/  FADD R218, R125, R218 ;  /* 0x000000da7dda7221 */ /* 0x000fe20000000000 */
[----:B------:R-:W-:-:S05]  /*3460*/  FADD R217, R124, R217 ;  /* 0x000000d97cd97221 */ /* 0x000fca0000000000 */
[----:B------:R2:W-:Y:S04]  /*3470*/  STL [R1], R217 ;  /* 0x000000d901007387 */ /* 0x0005e80000100800 */
[----:B------:R3:W-:Y:S04]  /*3480*/  STL [R1+0x4], R218 ;  /* 0x000004da01007387 */ /* 0x0007e80000100800 */
[----:B------:R4:W-:Y:S04]  /*3490*/  STL [R1+0x8], R219 ;  /* 0x000008db01007387 */ /* 0x0009e80000100800 */
[----:B------:R1:W-:Y:S04]  /*34a0*/  STL [R1+0xc], R220 ;  /* 0x00000cdc01007387 */ /* 0x0003e80000100800 */
[----:B------:R1:W-:Y:S04]  /*34b0*/  STL [R1+0x10], R221 ;  /* 0x000010dd01007387 */ /* 0x0003e80000100800 */
[----:B------:R1:W-:Y:S04]  /*34c0*/  STL [R1+0x14], R222 ;  /* 0x000014de01007387 */ /* 0x0003e80000100800 */
[----:B------:R1:W-:Y:S04]  /*34d0*/  STL [R1+0x18], R223 ;  /* 0x000018df01007387 */ /* 0x0003e80000100800 */
[----:B------:R1:W-:Y:S04]  /*34e0*/  STL [R1+0x1c], R224 ;  /* 0x00001ce001007387 */ /* 0x0003e80000100800 */
[----:B0-----:R-:W4:Y:S04]  /*34f0*/  LDL.LU R211, [R1+0x2c] ;  /* 0x00002c0001d37983 */ /* 0x001f280000300800 */
[----:B------:R0:W-:Y:S04]  /*3500*/  STL [R1+0x20], R225 ;  /* 0x000020e101007387 */ /* 0x0001e80000100800 */
[----:B------:R-:W4:Y:S04]  /*3510*/  LDL.LU R212, [R1+0x30] ;  /* 0x0000300001d47983 */ /* 0x000f280000300800 */
[----:B------:R0:W-:Y:S04]  /*3520*/  STL [R1+0x24], R226 ;  /* 0x000024e201007387 */ /* 0x0001e80000100800 */
[----:B------:R-:W4:Y:S04]  /*3530*/  LDL.LU R213, [R1+0x34] ;  /* 0x0000340001d57983 */ /* 0x000f280000300800 */
[----:B------:R0:W-:Y:S04]  /*3540*/  STL [R1+0x28], R227 ;  /* 0x000028e301007387 */ /* 0x0001e80000100800 */
[----:B------:R-:W4:Y:S04]  /*3550*/  LDL.LU R214, [R1+0x38] ;  /* 0x0000380001d67983 */ /* 0x000f280000300800 */
[----:B------:R-:W4:Y:S04]  /*3560*/  LDL.LU R215, [R1+0x3c] ;  /* 0x00003c0001d77983 */ /* 0x000f280000300800 */
[----:B------:R-:W4:Y:S04]  /*3570*/  LDL.LU R216, [R1+0x40] ;  /* 0x0000400001d87983 */ /* 0x000f280000300800 */
[----:B--2---:R-:W2:Y:S04]  /*3580*/  LDL.LU R217, [R1+0x44] ;  /* 0x0000440001d97983 */ /* 0x004ea80000300800 */
[----:B---3--:R-:W3:Y:S04]  /*3590*/  LDL.LU R218, [R1+0x48] ;  /* 0x0000480001da7983 */ /* 0x008ee80000300800 */
[----:B----4-:R-:W4:Y:S04]  /*35a0*/  LDL.LU R219, [R1+0x4c] ;  /* 0x00004c0001db7983 */ /* 0x010f280000300800 */
[----:B-1----:R-:W4:Y:S04]  /*35b0*/  LDL.LU R220, [R1+0x50] ;  /* 0x0000500001dc7983 */ /* 0x002f280000300800 */
[----:B------:R-:W4:Y:S04]  /*35c0*/  LDL.LU R221, [R1+0x54] ;  /* 0x0000540001dd7983 */ /* 0x000f280000300800 */
[----:B------:R-:W4:Y:S04]  /*35d0*/  LDL.LU R222, [R1+0x58] ;  /* 0x0000580001de7983 */ /* 0x000f280000300800 */
[----:B------:R-:W4:Y:S04]  /*35e0*/  LDL.LU R223, [R1+0x5c] ;  /* 0x00005c0001df7983 */ /* 0x000f280000300800 */
[----:B------:R-:W4:Y:S04]  /*35f0*/  LDL.LU R224, [R1+0x60] ;  /* 0x0000600001e07983 */ /* 0x000f280000300800 */
[----:B0-----:R-:W4:Y:S04]  /*3600*/  LDL.LU R225, [R1+0x64] ;  /* 0x0000640001e17983 */ /* 0x001f280000300800 */
[----:B------:R-:W4:Y:S04]  /*3610*/  LDL.LU R226, [R1+0x68] ;  /* 0x0000680001e27983 */ /* 0x000f280000300800 */
[----:B------:R-:W4:Y:S01]  /*3620*/  LDL.LU R227, [R1+0x6c] ;  /* 0x00006c0001e37983 */ /* 0x000f220000300800 */
[----:B------:R-:W-:-:S05]  /*3630*/  FADD R211, R135, R211 ;  /* 0x000000d387d37221 */ /* 0x000fca0000000000 */
[----:B------:R0:W-:Y:S01]  /*3640*/  STL [R1+0x2c], R211 ;  /* 0x00002cd301007387 */ /* 0x0001e20000100800 */
[----:B------:R-:W-:-:S03]  /*3650*/  FADD R212, R136, R212 ;  /* 0x000000d488d47221 */ /* 0x000fc60000000000 */
[----:B0-----:R0:W5:Y:S01]  /*3660*/  LDL.LU R211, [R1+0xc0] ;  /* 0x0000c00001d37983 */ /* 0x0011620000300800 */
[----:B------:R-:W-:-:S03]  /*3670*/  FADD R213, R137, R213 ;  /* 0x000000d589d57221 */ /* 0x000fc60000000000 */
[----:B------:R1:W-:Y:S01]  /*3680*/  STL [R1+0x30], R212 ;  /* 0x000030d401007387 */ /* 0x0003e20000100800 */
[----:B------:R-:W-:-:S01]  /*3690*/  FADD R214, R138, R214 ;  /* 0x000000d68ad67221 */ /* 0x000fc20000000000 */
[----:B------:R-:W-:Y:S02]  /*36a0*/  FADD R215, R139, R215 ;  /* 0x000000d78bd77221 */ /* 0x000fe40000000000 */
[----:B-1----:R0:W5:Y:S01]  /*36b0*/  LDL.LU R212, [R1+0xbc] ;  /* 0x0000bc0001d47983 */ /* 0x0021620000300800 */
[----:B------:R-:W-:-:S03]  /*36c0*/  FADD R216, R140, R216 ;  /* 0x000000d88cd87221 */ /* 0x000fc60000000000 */
[----:B------:R1:W-:Y:S01]  /*36d0*/  STL [R1+0x34], R213 ;  /* 0x000034d501007387 */ /* 0x0003e20000100800 */
[----:B--2---:R-:W-:-:S03]  /*36e0*/  FADD R217, R141, R217 ;  /* 0x000000d98dd97221 */ /* 0x004fc60000000000 */
[----:B-1----:R0:W5:Y:S01]  /*36f0*/  LDL.LU R213, [R1+0xb8] ;  /* 0x0000b80001d57983 */ /* 0x0021620000300800 */
[----:B---3--:R-:W-:-:S03]  /*3700*/  FADD R218, R142, R218 ;  /* 0x000000da8eda7221 */ /* 0x008fc60000000000 */
[----:B------:R1:W-:Y:S01]  /*3710*/  STL [R1+0x38], R214 ;  /* 0x000038d601007387 */ /* 0x0003e20000100800 */
[----:B----4-:R-:W-:-:S01]  /*3720*/  FADD R219, R143, R219 ;  /* 0x000000db8fdb7221 */ /* 0x010fc20000000000 */
[----:B------:R-:W-:Y:S02]  /*3730*/  FADD R220, R144, R220 ;  /* 0x000000dc90dc7221 */ /* 0x000fe40000000000 */
[----:B-1----:R0:W5:Y:S04]  /*3740*/  LDL.LU R214, [R1+0xb4] ;  /* 0x0000b40001d67983 */ /* 0x0021680000300800 */
[----:B------:R1:W-:Y:S01]  /*3750*/  STL [R1+0x3c], R215 ;  /* 0x00003cd701007387 */ /* 0x0003e20000100800 */
[----:B------:R-:W-:-:S01]  /*3760*/  FADD R221, R145, R221 ;  /* 0x000000dd91dd7221 */ /* 0x000fc20000000000 */
[----:B------:R-:W-:-:S02]  /*3770*/  FADD R222, R146, R222 ;  /* 0x000000de92de7221 */ /* 0x000fc40000000000 */
[----:B-1----:R0:W5:Y:S04]  /*3780*/  LDL.LU R215, [R1+0xb0] ;  /* 0x0000b00001d77983 */ /* 0x0021680000300800 */
[----:B------:R1:W-:Y:S01]  /*3790*/  STL [R1+0x40], R216 ;  /* 0x000040d801007387 */ /* 0x0003e20000100800 */
[----:B------:R-:W-:-:S03]  /*37a0*/  FADD R223, R147, R223 ;  /* 0x000000df93df7221 */ /* 0x000fc60000000000 */
        /* <DEDUP_REMOVED lines=13> */
[----:B------:R1:W-:Y:S04]  /*3880*/  STL [R1+0x54], R221 ;  /* 0x000054dd01007387 */ /* 0x0003e80000100800 */
        /* <DEDUP_REMOVED lines=12> */
[----:B-1----:R0:W5:Y:S01]  /*3950*/  LDL.LU R227, [R1+0x80] ;  /* 0x0000800001e37983 */ /* 0x0021620000300800 */
        /* <DEDUP_REMOVED lines=82> */
[----:B0-----:R-:W-:-:S06]  /*3e80*/  UMOV UR6, URZ ;  /* 0x0000003f00067c82 */ /* 0x001fcc0008000000 */
.L_x_24:
[----:B------:R-:W-:Y:S05]  /*3e90*/  @!P1 BRA `(.L_x_25) ;  /* 0x0000000000049947 */ /* 0x000fea0003800000 */
[----:B------:R-:W-:Y:S01]  /*3ea0*/  BPT.TRAP 0x1 ;  /* 0x000000040000795c */ /* 0x000fe20000300000 */
.L_x_25:
[----:B------:R-:W-:Y:S02]  /*3eb0*/  UISETP.GT.U32.AND UP0, UPT, UR13, 0x1, UPT ;  /* 0x000000010d00788c */ /* 0x000fe4000bf04070 */
[----:B------:R-:W-:-:S04]  /*3ec0*/  ULEA UR8, UR18, UR14, 0x3 ;  /* 0x0000000e12087291 */ /* 0x000fc8000f8e183f */
[----:B------:R-:W-:Y:S01]  /*3ed0*/  UIADD3 UR8, UR8, 0x20, URZ ;  /* 0x0000002008087890 */ /* 0x000fe2000fffe03f */
[----:B------:R-:W-:-:S03]  /*3ee0*/  PLOP3.LUT P0, PT, PT, PT, UP0, 0x80, 0x0 ;  /* 0x000000000000781c */ /* 0x000fc60003f0f008 */
[----:B------:R-:W-:-:S09]  /*3ef0*/  UPRMT UR8, URZ, 0x654, UR8 ;  /* 0x000006543f087896 */ /* 0x000fd20008000008 */
[----:B------:R-:W-:Y:S01]  /*3f00*/  SYNCS.ARRIVE.TRANS64.RED.A1T0 RZ, [UR8], RZ ;  /* 0x000000ffffff79a7 */ /* 0x000fe20008100408 */
[----:B------:R-:W-:Y:S05]  /*3f10*/  @P0 BRA `(.L_x_26) ;  /* 0x0000000000040947 */ /* 0x000fea0003800000 */
[----:B------:R-:W-:Y:S01]  /*3f20*/  BPT.TRAP 0x1 ;  /* 0x000000040000795c */ /* 0x000fe20000300000 */
.L_x_26:
[----:B------:R-:W-:Y:S02]  /*3f30*/  UISETP.GT.AND UP2, UPT, UR19, 0x1, UPT ;  /* 0x000000011300788c */ /* 0x000fe4000bf44270 */
[----:B------:R-:W-:Y:S02]  /*3f40*/  UIADD3 UR16, UR16, 0x1, URZ ;  /* 0x0000000110107890 */ /* 0x000fe4000fffe03f */
[----:B------:R-:W-:Y:S02]  /*3f50*/  UIADD3 UR18, UR18, 0x1, URZ ;  /* 0x0000000112127890 */ /* 0x000fe4000fffe03f */
[----:B------:R-:W-:Y:S01]  /*3f60*/  PLOP3.LUT P0, PT, PT, PT, UP2, 0x80, 0x0 ;  /* 0x000000000000781c */ /* 0x000fe20003f0f028 */
[----:B------:R-:W-:Y:S02]  /*3f70*/  UISETP.NE.AND UP0, UPT, UR16, 0x4, UPT ;  /* 0x000000041000788c */ /* 0x000fe4000bf05270 */
[----:B------:R-:W-:Y:S02]  /*3f80*/  UIADD3 UR9, UR19, -0x1, URZ ;  /* 0xffffffff13097890 */ /* 0x000fe4000fffe03f */
[----:B------:R-:W-:-:S02]  /*3f90*/  USEL UR8, URZ, 0x1, UP0 ;  /* 0x000000013f087887 */ /* 0x000fc40008000000 */
[----:B------:R-:W-:Y:S02]  /*3fa0*/  UISETP.NE.AND UP1, UPT, UR18, 0x4, UPT ;  /* 0x000000041200788c */ /* 0x000fe4000bf25270 */
[----:B------:R-:W-:Y:S02]  /*3fb0*/  ULOP3.LUT UR17, UR17, UR8, URZ, 0x3c, !UPT ;  /* 0x0000000811117292 */ /* 0x000fe4000f8e3c3f */
[----:B------:R-:W-:Y:S02]  /*3fc0*/  USEL UR16, UR16, URZ, UP0 ;  /* 0x0000003f10107287 */ /* 0x000fe40008000000 */
[----:B------:R-:W-:Y:S01]  /*3fd0*/  USEL UR18, UR18, URZ, UP1 ;  /* 0x0000003f12127287 */ /* 0x000fe20008800000 */
[----:B------:R-:W-:Y:S01]  /*3fe0*/  UMOV UR8, 0x1 ;  /* 0x0000000100087882 */ /* 0x000fe20000000000 */
[----:B------:R-:W-:Y:S01]  /*3ff0*/  UMOV UR19, UR9 ;  /* 0x0000000900137c82 */ /* 0x000fe20008000000 */
[----:B------:R-:W-:Y:S09]  /*4000*/  @P0 BRA `(.L_x_27) ;  /* 0xffffffec00500947 */ /* 0x000ff2000383ffff */
.L_x_19:
[----:B------:R-:W-:-:S04]  /*4010*/  UISETP.NE.AND UP0, UPT, UR6, URZ, UPT ;  /* 0x0000003f0600728c */ /* 0x000fc8000bf05270 */
[----:B------:R-:W-:-:S06]  /*4020*/  USEL UR6, URZ, 0x1, !UP0 ;  /* 0x000000013f067887 */ /* 0x000fcc000c000000 */
[----:B------:R-:W-:-:S13]  /*4030*/  ISETP.NE.AND P0, PT, RZ, UR6, PT ;  /* 0x00000006ff007c0c */ /* 0x000fda000bf05270 */
[----:B------:R-:W-:Y:S05]  /*4040*/  @!P0 BRA `(.L_x_28) ;  /* 0x0000000c00c48947 */ /* 0x000fea0003800000 */
[----:B------:R-:W-:Y:S02]  /*4050*/  WARPGROUP.DEPBAR.LE gsb0, 0x0 ;  /* 0x00008000000079c5 */ /* 0x000fe40000010000 */
[----:B-----5:R-:W-:Y:S01]  /*4060*/  FADD R227, R25, R227 ;  /* 0x000000e319e37221 */ /* 0x020fe20000000000 */
[----:B------:R-:W-:-:S04]  /*4070*/  FADD R228, R24, R228 ;  /* 0x000000e418e47221 */ /* 0x000fc80000000000 */
[----:B------:R2:W-:Y:S04]  /*4080*/  STL [R1+0x80], R227 ;  /* 0x000080e301007387 */ /* 0x0005e80000100800 */
[----:B--2---:R-:W2:Y:S04]  /*4090*/  LDL.LU R227, [R1+0x6c] ;  /* 0x00006c0001e37983 */ /* 0x004ea80000300800 */
[----:B--2---:R2:W-:Y:S04]  /*40a0*/  STL [R1+0x84], R227 ;  /* 0x000084e301007387 */ /* 0x0045e80000100800 */
        /* <DEDUP_REMOVED lines=52> */
[----:B--2---:R-:W2:Y:S01]  /*43f0*/  LDL.LU R227, [R1] ;  /* 0x0000000001e37983 */ /* 0x004ea20000300800 */
[----:B------:R-:W-:Y:S01]  /*4400*/  FADD R226, R26, R226 ;  /* 0x000000e21ae27221 */ /* 0x000fe20000000000 */
        /* <DEDUP_REMOVED lines=97> */
[----:B--2---:R-:W-:-:S05]  /*4a20*/  FADD R227, R124, R227 ;  /* 0x000000e37ce37221 */ /* 0x004fca0000000000 */
[----:B------:R2:W-:Y:S04]  /*4a30*/  STL [R1], R227 ;  /* 0x000000e301007387 */ /* 0x0005e80000100800 */
[----:B--2---:R-:W2:Y:S02]  /*4a40*/  LDL.LU R227, [R1+0xec] ;  /* 0x0000ec0001e37983 */ /* 0x004ea40000300800 */
[----:B--2---:R-:W-:-:S05]  /*4a50*/  FADD R227, R125, R227 ;  /* 0x000000e37de37221 */ /* 0x004fca0000000000 */
[----:B------:R2:W-:Y:S04]  /*4a60*/  STL [R1+0x4], R227 ;  /* 0x000004e301007387 */ /* 0x0005e80000100800 */
        /* <DEDUP_REMOVED lines=78> */
[----:B--2---:R2:W5:Y:S02]  /*4f50*/  LDL.LU R227, [R1+0x80] ;  /* 0x0000800001e37983 */ /* 0x0045640000300800 */
.L_x_28:
[----:B------:R-:W-:Y:S02]  /*4f60*/  WARPGROUP.DEPBAR.LE gsb0, 0x0 ;  /* 0x00008000000079c5 */ /* 0x000fe40000010000 */
[----:B------:R-:W3:Y:S02]  /*4f70*/  LDC R24, c[0x0][0x28c] ;  /* 0x0000a300ff187b82 */ /* 0x000ee40000000800 */
[----:B---3--:R-:W-:-:S13]  /*4f80*/  ISETP.GE.AND P0, PT, R24, 0x1, PT ;  /* 0x000000011800780c */ /* 0x008fda0003f06270 */
[----:B------:R-:W-:Y:S05]  /*4f90*/  @!P0 BRA `(.L_x_29) ;  /* 0x0000000000408947 */ /* 0x000fea0003800000 */
[----:B------:R-:W-:-:S06]  /*4fa0*/  UISETP.NE.AND UP0, UPT, UR25, 0x3, UPT ;  /* 0x000000031900788c */ /* 0x000fcc000bf05270 */
[----:B------:R-:W-:-:S13]  /*4fb0*/  PLOP3.LUT P0, PT, PT, PT, UP0, 0x80, 0x0 ;  /* 0x000000000000781c */ /* 0x000fda0003f0f008 */
[----:B------:R-:W-:Y:S05]  /*4fc0*/  @!P0 BRA `(.L_x_30) ;  /* 0x0000000000048947 */ /* 0x000fea0003800000 */
[----:B------:R-:W-:Y:S01]  /*4fd0*/  BPT.TRAP 0x1 ;  /* 0x000000040000795c */ /* 0x000fe20000300000 */
.L_x_30:
[----:B------:R-:W-:-:S04]  /*4fe0*/  UISETP.LT.AND UP0, UPT, UR12, 0x1, UPT ;  /* 0x000000010c00788c */ /* 0x000fc8000bf01270 */
[----:B------:R-:W-:Y:S02]  /*4ff0*/  USEL UR6, UR12, 0x1, UP0 ;  /* 0x000000010c067887 */ /* 0x000fe40008000000 */
[----:B------:R-:W-:Y:S02]  /*5000*/  UISETP.GT.U32.AND UP0, UPT, UR13, 0x1, UPT ;  /* 0x000000010d00788c */ /* 0x000fe4000bf04070 */
[----:B------:R-:W-:-:S04]  /*5010*/  UIADD3 UR6, UR5, UR12, -UR6 ;  /* 0x0000000c05067290 */ /* 0x000fc8000fffe806 */
[----:B------:R-:W-:Y:S01]  /*5020*/  USHF.L.U32 UR6, UR6, 0x3, URZ ;  /* 0x0000000306067899 */ /* 0x000fe2000800063f */
[----:B------:R-:W-:-:S03]  /*5030*/  PLOP3.LUT P0, PT, PT, PT, UP0, 0x80, 0x0 ;  /* 0x000000000000781c */ /* 0x000fc60003f0f008 */
[----:B------:R-:W-:-:S04]  /*5040*/  ULOP3.LUT UR6, UR6, 0x18, URZ, 0xc0, !UPT ;  /* 0x0000001806067892 */ /* 0x000fc8000f8ec03f */
[----:B------:R-:W-:-:S04]  /*5050*/  UIADD3 UR6, UR14, 0x20, UR6 ;  /* 0x000000200e067890 */ /* 0x000fc8000fffe006 */
[----:B------:R-:W-:-:S09]  /*5060*/  UPRMT UR6, URZ, 0x654, UR6 ;  /* 0x000006543f067896 */ /* 0x000fd20008000006 */
[----:B------:R-:W-:Y:S01]  /*5070*/  SYNCS.ARRIVE.TRANS64.RED.A1T0 RZ, [UR6], RZ ;  /* 0x000000ffffff79a7 */ /* 0x000fe20008100406 */
[----:B------:R-:W-:Y:S05]  /*5080*/  @P0 BRA `(.L_x_29) ;  /* 0x0000000000040947 */ /* 0x000fea0003800000 */
[----:B------:R-:W-:Y:S01]  /*5090*/  BPT.TRAP 0x1 ;  /* 0x000000040000795c */ /* 0x000fe20000300000 */
.L_x_29:
[----:B------:R-:W-:Y:S01]  /*50a0*/  STL [R1+0x88], R3 ;  /* 0x0000880301007387 */ /* 0x000fe20000100800 */
[----:B------:R-:W3:Y:S01]  /*50b0*/  LDC R28, c[0x0][0x288] ;  /* 0x0000a200ff1c7b82 */ /* 0x000ee20000000800 */
[----:B------:R-:W-:Y:S02]  /*50c0*/  ULDC UR6, c[0x0][0x284] ;  /* 0x0000a10000067ab9 */ /* 0x000fe40000000800 */
[----:B------:R4:W-:Y:S04]  /*50d0*/  STL [R1+0x84], R2 ;  /* 0x0000840201007387 */ /* 0x0009e80000100800 */
[----:B----4-:R-:W4:Y:S04]  /*50e0*/  LDL.LU R2, [R1+0x7c] ;  /* 0x00007c0001027983 */ /* 0x010f280000300800 */
[----:B-----5:R0:W-:Y:S01]  /*50f0*/  STL [R1+0x80], R0 ;  /* 0x0000800001007387 */ /* 0x0201e20000100800 */
[----:B------:R-:W1:Y:S03]  /*5100*/  S2R R3, SR_TID.X ;  /* 0x0000000000037919 */ /* 0x000e660000002100 */
[----:B0-----:R-:W2:Y:S01]  /*5110*/  LDL.LU R0, [R1+0x78] ;  /* 0x0000780001007983 */ /* 0x001ea20000300800 */
[----:B-1----:R-:W-:-:S02]  /*5120*/  SHF.R.U32.HI R24, RZ, 0x2, R3 ;  /* 0x00000002ff187819 */ /* 0x002fc40000011603 */
[----:B------:R-:W-:Y:S02]  /*5130*/  LOP3.LUT R26, R3, 0x60, RZ, 0xc0, !PT ;  /* 0x00000060031a7812 */ /* 0x000fe400078ec0ff */
[----:B------:R-:W-:Y:S02]  /*5140*/  SHF.R.U32.HI R27, RZ, 0x7, R3 ;  /* 0x00000007ff1b7819 */ /* 0x000fe40000011603 */
[----:B------:R-:W-:Y:S02]  /*5150*/  LOP3.LUT R25, R24, 0x7, RZ, 0xc0, !PT ;  /* 0x0000000718197812 */ /* 0x000fe400078ec0ff */
[----:B------:R-:W-:Y:S02]  /*5160*/  SHF.R.U32.HI R26, RZ, 0x1, R26 ;  /* 0x00000001ff1a7819 */ /* 0x000fe4000001161a */
[----:B------:R-:W-:Y:S02]  /*5170*/  LOP3.LUT R24, R27, 0x1, RZ, 0xc0, !PT ;  /* 0x000000011b187812 */ /* 0x000fe400078ec0ff */
[----:B------:R-:W-:-:S03]  /*5180*/  IADD3 R27, RZ, -R26, -R25 ;  /* 0x8000001aff1b7210 */ /* 0x000fc60007ffe819 */
[C---:B------:R-:W-:Y:S02]  /*5190*/  IMAD.SHL.U32 R30, R24.reuse, 0x40, RZ ;  /* 0x00000040181e7824 */ /* 0x040fe400078e00ff */
[----:B------:R-:W-:Y:S01]  /*51a0*/  IMAD R29, R24, -0x40, R27 ;  /* 0xffffffc0181d7824 */ /* 0x000fe200078e021b */
[C---:B------:R-:W-:Y:S01]  /*51b0*/  LOP3.LUT R24, R3.reuse, 0x3, RZ, 0xc0, !PT ;  /* 0x0000000303187812 */ /* 0x040fe200078ec0ff */
[----:B------:R-:W-:Y:S01]  /*51c0*/  IMAD.SHL.U32 R27, R3, 0x2, RZ ;  /* 0x00000002031b7824 */ /* 0x000fe200078e00ff */
[----:B------:R-:W-:Y:S01]  /*51d0*/  LOP3.LUT R25, R30, 0x40, R25, 0xe2, !PT ;  /* 0x000000401e197812 */ /* 0x000fe200078ee219 */
[----:B------:R0:W5:Y:S03]  /*51e0*/  LDL.LU R3, [R1+0x88] ;  /* 0x0000880001037983 */ /* 0x0001660000300800 */
[----:B------:R-:W-:Y:S01]  /*51f0*/  LOP3.LUT R27, R27, 0x6, RZ, 0xc0, !PT ;  /* 0x000000061b1b7812 */ /* 0x000fe200078ec0ff */
[----:B---3--:R-:W-:-:S02]  /*5200*/  IMAD R24, R24, -0x2, R28 ;  /* 0xfffffffe18187824 */ /* 0x008fc400078e021c */
[C---:B----4-:R-:W-:Y:S02]  /*5210*/  IMAD.SHL.U32 R30, R2.reuse, 0x80, RZ ;  /* 0x00000080021e7824 */ /* 0x050fe400078e00ff */
[----:B------:R-:W-:Y:S02]  /*5220*/  IMAD.WIDE R32, R2, 0x80, RZ ;  /* 0x0000008002207825 */ /* 0x000fe400078e02ff */
[----:B------:R0:W5:Y:S02]  /*5230*/  LDL.LU R2, [R1+0x84] ;  /* 0x0000840001027983 */ /* 0x0001640000300800 */
[----:B--2---:R-:W-:-:S05]  /*5240*/  IMAD.SHL.U32 R35, R0, 0x100, RZ ;  /* 0x0000010000237824 */ /* 0x004fca00078e00ff */
[----:B------:R-:W-:Y:S02]  /*5250*/  ISETP.GE.AND P0, PT, R35, R28, PT ;  /* 0x0000001c2300720c */ /* 0x000fe40003f06270 */
[----:B------:R-:W-:Y:S02]  /*5260*/  PRMT R28, R27, 0x6540, R0 ;  /* 0x000065401b1c7816 */ /* 0x000fe40000000000 */
[----:B------:R0:W5:Y:S01]  /*5270*/  LDL.LU R0, [R1+0x80] ;  /* 0x0000800001007983 */ /* 0x0001620000300800 */
[C---:B------:R-:W-:Y:S02]  /*5280*/  ISETP.GE.OR P0, PT, R30.reuse, UR6, P0 ;  /* 0x000000061e007c0c */ /* 0x040fe40008706670 */
[----:B------:R-:W-:Y:S01]  /*5290*/  IADD3 R38, -R30, UR6, R29 ;  /* 0x000000061e267c10 */ /* 0x000fe2000fffe11d */
[----:B------:R-:W-:Y:S01]  /*52a0*/  IMAD.IADD R35, R24, 0x1, -R35 ;  /* 0x0000000118237824 */ /* 0x000fe200078e0a23 */
[----:B------:R-:W-:Y:S01]  /*52b0*/  LOP3.LUT R39, R32, R25, R26, 0xfe, !PT ;  /* 0x0000001920277212 */ /* 0x000fe200078efe1a */
[----:B------:R-:W-:-:S08]  /*52c0*/  IMAD.MOV.U32 R34, RZ, RZ, -0x1 ;  /* 0xffffffffff227424 */ /* 0x000fd000078e00ff */
[----:B0-----:R-:W-:Y:S05]  /*52d0*/  @P0 BRA `(.L_x_31) ;  /* 0x0000008c00ac0947 */ /* 0x001fea0003800000 */
[----:B------:R-:W0:Y:S01]  /*52e0*/  LDC.64 R26, c[0x0][0x5c8] ;  /* 0x00017200ff1a7b82 */ /* 0x000e220000000a00 */
[----:B------:R-:W-:Y:S01]  /*52f0*/  USHF.R.S32.HI UR7, URZ, 0x1f, UR24 ;  /* 0x0000001f3f077899 */ /* 0x000fe20008011418 */
[--C-:B------:R-:W-:Y:S01]  /*5300*/  SHF.R.S32.HI R29, RZ, 0x1f, R28.reuse ;  /* 0x0000001fff1d7819 */ /* 0x100fe2000001141c */
[----:B------:R-:W-:Y:S01]  /*5310*/  ULDC.64 UR8, c[0x0][0x5d0] ;  /* 0x0001740000087ab9 */ /* 0x000fe20000000a00 */
[----:B------:R-:W-:Y:S01]  /*5320*/  BSSY B0, `(.L_x_31) ;  /* 0x00008e6000007945 */ /* 0x000fe20003800000 */
[----:B------:R-:W-:Y:S02]  /*5330*/  UIMAD UR6, UR7, UR8, URZ ;  /* 0x00000008070672a4 */ /* 0x000fe4000f8e023f */
[----:B------:R-:W-:Y:S02]  /*5340*/  IMAD.U32 R25, RZ, RZ, UR8 ;  /* 0x00000008ff197e24 */ /* 0x000fe4000f8e00ff */
[----:B------:R-:W-:Y:S02]  /*5350*/  UIMAD UR6, UR24, UR9, UR6 ;  /* 0x00000009180672a4 */ /* 0x000fe4000f8e0206 */
[----:B------:R-:W-:Y:S01]  /*5360*/  IMAD.WIDE.U32 R24, R25, UR24, R28 ;  /* 0x0000001819187c25 */ /* 0x000fe2000f8e001c */
[----:B------:R-:W-:-:S03]  /*5370*/  ULDC.64 UR8, c[0x0][0x5c0] ;  /* 0x0001700000087ab9 */ /* 0x000fc60000000a00 */
[----:B------:R-:W-:Y:S02]  /*5380*/  VIADD R25, R25, UR6 ;  /* 0x0000000619197c36 */ /* 0x000fe40008000000 */
[-C--:B0-----:R-:W-:Y:S02]  /*5390*/  IMAD R30, R33, R26.reuse, RZ ;  /* 0x0000001a211e7224 */ /* 0x081fe400078e02ff */
[----:B------:R-:W-:-:S04]  /*53a0*/  IMAD.WIDE.U32 R24, R39, R26, R24 ;  /* 0x0000001a27187225 */ /* 0x000fc800078e0018 */
[----:B------:R-:W-:-:S04]  /*53b0*/  IMAD R31, R39, R27, R30 ;  /* 0x0000001b271f7224 */ /* 0x000fc800078e021e */
[----:B------:R-:W-:Y:S01]  /*53c0*/  IMAD.IADD R30, R25, 0x1, R31 ;  /* 0x00000001191e7824 */ /* 0x000fe200078e021f */
[----:B------:R-:W-:Y:S02]  /*53d0*/  LEA R25, P0, R26, R24, 0x3 ;  /* 0x000000181a197211 */ /* 0x000fe400078018ff */
[----:B------:R-:W-:Y:S02]  /*53e0*/  IADD3 R24, P1, R24, UR8, RZ ;  /* 0x0000000818187c10 */ /* 0x000fe4000ff3e0ff */
[----:B------:R-:W-:Y:S02]  /*53f0*/  LEA.HI.X R27, R26, R30, R27, 0x3, P0 ;  /* 0x0000001e1a1b7211 */ /* 0x000fe400000f1c1b */
[----:B------:R-:W-:Y:S02]  /*5400*/  FSETP.NEU.AND P0, PT, RZ, UR23, PT ;  /* 0x00000017ff007c0b */ /* 0x000fe4000bf0d000 */
[----:B------:R-:W-:Y:S02]  /*5410*/  IADD3 R26, P2, R25, UR8, RZ ;  /* 0x00000008191a7c10 */ /* 0x000fe4000ff5e0ff */
[----:B------:R-:W-:-:S02]  /*5420*/  IADD3.X R25, R30, UR9, RZ, P1, !PT ;  /* 0x000000091e197c10 */ /* 0x000fc40008ffe4ff */
[----:B------:R-:W-:-:S07]  /*5430*/  IADD3.X R27, R27, UR9, RZ, P2, !PT ;  /* 0x000000091b1b7c10 */ /* 0x000fce00097fe4ff */
[----:B------:R-:W-:Y:S05]  /*5440*/  @!P0 BRA `(.L_x_32) ;  /* 0x0000006800d48947 */ /* 0x000fea0003800000 */
[----:B------:R-:W-:Y:S01]  /*5450*/  ULDC.64 UR8, c[0x0][0x5b8] ;  /* 0x00016e0000087ab9 */ /* 0x000fe20000000a00 */
[----:B------:R-:W-:Y:S01]  /*5460*/  ISETP.GE.AND P0, PT, R38, 0x1, PT ;  /* 0x000000012600780c */ /* 0x000fe20003f06270 */
[----:B------:R-:W-:Y:S02]  /*5470*/  UIMAD UR6, UR7, UR8, URZ ;  /* 0x00000008070672a4 */ /* 0x000fe4000f8e023f */
[----:B------:R-:W-:Y:S01]  /*5480*/  IMAD.U32 R31, RZ, RZ, UR8 ;  /* 0x00000008ff1f7e24 */ /* 0x000fe2000f8e00ff */
[----:B------:R-:W-:Y:S01]  /*5490*/  BSSY B1, `(.L_x_33) ;  /* 0x0000010000017945 */ /* 0x000fe20003800000 */
[----:B------:R-:W-:Y:S01]  /*54a0*/  ISETP.LT.OR P4, PT, R35, 0x1, !P0 ;  /* 0x000000012300780c */ /* 0x000fe20004781670 */
[----:B------:R-:W-:Y:S02]  /*54b0*/  UIMAD UR6, UR24, UR9, UR6 ;  /* 0x00000009180672a4 */ /* 0x000fe4000f8e0206 */
[----:B------:R-:W-:Y:S01]  /*54c0*/  IMAD.WIDE.U32 R28, R31, UR24, R28 ;  /* 0x000000181f1c7c25 */ /* 0x000fe2000f8e001c */
[----:B------:R-:W-:-:S03]  /*54d0*/  ULDC.64 UR8, c[0x0][0x5a8] ;  /* 0x00016a0000087ab9 */ /* 0x000fc60000000a00 */
[----:B------:R-:W-:Y:S02]  /*54e0*/  IMAD.MOV.U32 R30, RZ, RZ, R28 ;  /* 0x000000ffff1e7224 */ /* 0x000fe400078e001c */
[----:B------:R-:W-:Y:S01]  /*54f0*/  VIADD R31, R29, UR6 ;  /* 0x000000061d1f7c36 */ /* 0x000fe20008000000 */
[----:B------:R-:W-:Y:S02]  /*5500*/  ULDC.64 UR6, c[0x0][0x5b0] ;  /* 0x00016c0000067ab9 */ /* 0x000fe40000000a00 */
[----:B------:R-:W-:Y:S02]  /*5510*/  IMAD R36, R33, UR6, RZ ;  /* 0x0000000621247c24 */ /* 0x000fe4000f8e02ff */
[----:B------:R-:W-:-:S04]  /*5520*/  IMAD.WIDE.U32 R28, R39, UR6, R30 ;  /* 0x00000006271c7c25 */ /* 0x000fc8000f8e001e */
[--C-:B------:R-:W-:Y:S01]  /*5530*/  IMAD R37, R39, UR7, R36.reuse ;  /* 0x0000000727257c24 */ /* 0x100fe2000f8e0224 */
[----:B------:R-:W-:Y:S02]  /*5540*/  IADD3 R28, P1, R28, UR8, RZ ;  /* 0x000000081c1c7c10 */ /* 0x000fe4000ff3e0ff */
[----:B------:R-:W-:Y:S02]  /*5550*/  PRMT R36, RZ, 0x7610, R36 ;  /* 0x00007610ff247816 */ /* 0x000fe40000000024 */
[----:B------:R-:W-:Y:S01]  /*5560*/  IADD3.X R29, R29, UR9, R37, P1, !PT ;  /* 0x000000091d1d7c10 */ /* 0x000fe20008ffe425 */
[----:B------:R-:W-:Y:S08]  /*5570*/  @P4 BRA `(.L_x_34) ;  /* 0x0000000000044947 */ /* 0x000ff00003800000 */
[----:B------:R0:W5:Y:S02]  /*5580*/  LDG.E.U8 R36, desc[UR20][R28.64] ;  /* 0x000000141c247981 */ /* 0x000164000c1e1100 */
.L_x_34:
[----:B------:R-:W-:Y:S05]  /*5590*/  BSYNC B1 ;  /* 0x0000000000017941 */ /* 0x000fea0003800000 */
.L_x_33:
[----:B-----5:R-:W-:Y:S01]  /*55a0*/  LOP3.LUT R36, R36, 0xff, RZ, 0xc0, !PT ;  /* 0x000000ff24247812 */ /* 0x020fe200078ec0ff */
[----:B------:R-:W-:Y:S01]  /*55b0*/  BSSY B1, `(.L_x_35) ;  /* 0x000000b000017945 */ /* 0x000fe20003800000 */
[----:B------:R-:W-:Y:S02]  /*55c0*/  ISETP.LT.OR P2, PT, R35, 0x2, !P0 ;  /* 0x000000022300780c */ /* 0x000fe40004741670 */
[----:B------:R-:W-:-:S05]  /*55d0*/  F2FP.F16.E5M2.UNPACK_B R36, R36 ;  /* 0x00000024ff24723e */ /* 0x000fca00020004ff */
[----:B------:R-:W-:-:S05]  /*55e0*/  HADD2.F32 R36, -RZ, R36.H0_H0 ;  /* 0x20000024ff247230 */ /* 0x000fca0000004100 */
[----:B------:R-:W-:Y:S01]  /*55f0*/  FMUL R37, R36, UR23 ;  /* 0x0000001724257c20 */ /* 0x000fe20008400000 */
[----:B------:R-:W-:-:S03]  /*5600*/  PRMT R36, RZ, 0x7610, R36 ;  /* 0x00007610ff247816 */ /* 0x000fc60000000024 */
[----:B------:R-:W-:-:S05]  /*5610*/  FFMA R37, R228, UR22, R37 ;  /* 0x00000016e4257c23 */ /* 0x000fca0008000025 */
[----:B------:R-:W-:-:S05]  /*5620*/  F2FP.SATFINITE.E5M2.F32.PACK_AB_MERGE_C R37, RZ, R37, RZ ;  /* 0x00000025ff25723e */ /* 0x000fca00048060ff */
[----:B------:R1:W-:Y:S01]  /*5630*/  @!P4 STG.E.U8 desc[UR20][R24.64], R37 ;  /* 0x000000251800c986 */ /* 0x0003e2000c101114 */
[----:B------:R-:W-:Y:S05]  /*5640*/  @P2 BRA `(.L_x_36) ;  /* 0x0000000000042947 */ /* 0x000fea0003800000 */
[----:B------:R2:W5:Y:S02]  /*5650*/  LDG.E.U8 R36, desc[UR20][R28.64+0x1] ;  /* 0x000001141c247981 */ /* 0x000564000c1e1100 */
.L_x_36:
[----:B------:R-:W-:Y:S05]  /*5660*/  BSYNC B1 ;  /* 0x0000000000017941 */ /* 0x000fea0003800000 */
.L_x_35:
[----:B-----5:R-:W-:Y:S01]  /*5670*/  LOP3.LUT R36, R36, 0xff, RZ, 0xc0, !PT ;  /* 0x000000ff24247812 */ /* 0x020fe200078ec0ff */
[----:B------:R-:W-:Y:S01]  /*5680*/  BSSY B1, `(.L_x_37) ;  /* 0x0000013000017945 */ /* 0x000fe20003800000 */
[----:B-1----:R-:W-:Y:S02]  /*5690*/  IADD3 R37, P1, R39, 0x8, RZ ;  /* 0x0000000827257810 */ /* 0x002fe40007f3e0ff */
[----:B------:R-:W-:-:S03]  /*56a0*/  F2FP.F16.E5M2.UNPACK_B R36, R36 ;  /* 0x00000024ff24723e */ /* 0x000fc600020004ff */
[----:B------:R-:W-:Y:S01]  /*56b0*/  IMAD.X R32, RZ, RZ, R33, P1 ;  /* 0x000000ffff207224 */ /* 0x000fe200008e0621 */
[----:B------:R-:W-:Y:S01]  /*56c0*/  ISETP.GE.AND P1, PT, R38, 0x9, PT ;  /* 0x000000092600780c */ /* 0x000fe20003f26270 */
[----:B------:R-:W-:Y:S02]  /*56d0*/  HADD2.F32 R36, -RZ, R36.H0_H0 ;  /* 0x20000024ff247230 */ /* 0x000fe40000004100 */
[----:B------:R-:W-:Y:S01]  /*56e0*/  IMAD R32, R32, UR6, RZ ;  /* 0x0000000620207c24 */ /* 0x000fe2000f8e02ff */
[----:B------:R-:W-:Y:S01]  /*56f0*/  ISETP.LT.OR P5, PT, R35, 0x1, !P1 ;  /* 0x000000012300780c */ /* 0x000fe20004fa1670 */
[----:B------:R-:W-:-:S04]  /*5700*/  IMAD.WIDE.U32 R30, R37, UR6, R30 ;  /* 0x00000006251e7c25 */ /* 0x000fc8000f8e001e */
[----:B------:R-:W-:Y:S01]  /*5710*/  FMUL R36, R36, UR23 ;  /* 0x0000001724247c20 */ /* 0x000fe20008400000 */
[----:B------:R-:W-:-:S03]  /*5720*/  IMAD R37, R37, UR7, R32 ;  /* 0x0000000725257c24 */ /* 0x000fc6000f8e0220 */
[----:B------:R-:W-:Y:S01]  /*5730*/  FFMA R36, R227, UR22, R36 ;  /* 0x00000016e3247c23 */ /* 0x000fe20008000024 */
[----:B------:R-:W-:Y:S02]  /*5740*/  IADD3 R30, P4, R30, UR8, RZ ;  /* 0x000000081e1e7c10 */ /* 0x000fe4000ff9e0ff */
[----:B------:R-:W-:Y:S02]  /*5750*/  PRMT R32, RZ, 0x7610, R32 ;  /* 0x00007610ff207816 */ /* 0x000fe40000000020 */
[----:B------:R-:W-:Y:S02]  /*5760*/  F2FP.SATFINITE.E5M2.F32.PACK_AB_MERGE_C R33, RZ, R36, RZ ;  /* 0x00000024ff21723e */ /* 0x000fe400048060ff */
[----:B------:R-:W-:-:S03]  /*5770*/  IADD3.X R31, R31, UR9, R37, P4, !PT ;  /* 0x000000091f1f7c10 */ /* 0x000fc6000a7fe425 */
[----:B------:R1:W-:Y:S01]  /*5780*/  @!P2 STG.E.U8 desc[UR20][R24.64+0x1], R33 ;  /* 0x000001211800a986 */ /* 0x0003e2000c101114 */
[----:B------:R-:W-:Y:S05]  /*5790*/  @P5 BRA `(.L_x_38) ;  /* 0x0000000000045947 */ /* 0x000fea0003800000 */
[----:B------:R3:W5:Y:S02]  /*57a0*/  LDG.E.U8 R32, desc[UR20][R30.64] ;  /* 0x000000141e207981 */ /* 0x000764000c1e1100 */
.L_x_38:
[----:B------:R-:W-:Y:S05]  /*57b0*/  BSYNC B1 ;  /* 0x0000000000017941 */ /* 0x000fea0003800000 */
.L_x_37:
[----:B-----5:R-:W-:Y:S01]  /*57c0*/  LOP3.LUT R32, R32, 0xff, RZ, 0xc0, !PT ;  /* 0x000000ff20207812 */ /* 0x020fe200078ec0ff */
[----:B------:R-:W-:Y:S01]  /*57d0*/  BSSY B1, `(.L_x_39) ;  /* 0x000000b000017945 */ /* 0x000fe20003800000 */
[----:B------:R-:W-:Y:S02]  /*57e0*/  ISETP.LT.OR P2, PT, R35, 0x2, !P1 ;  /* 0x000000022300780c */ /* 0x000fe40004f41670 */
[----:B------:R-:W-:-:S05]  /*57f0*/  F2FP.F16.E5M2.UNPACK_B R32, R32 ;  /* 0x00000020ff20723e */ /* 0x000fca00020004ff */
[----:B------:R-:W-:-:S05]  /*5800*/  HADD2.F32 R32, -RZ, R32.H0_H0 ;  /* 0x20000020ff207230 */ /* 0x000fca0000004100 */
[----:B-1----:R-:W-:Y:S01]  /*5810*/  FMUL R33, R32, UR23 ;  /* 0x0000001720217c20 */ /* 0x002fe20008400000 */
[----:B------:R-:W-:-:S03]  /*5820*/  PRMT R32, RZ, 0x7610, R32 ;  /* 0x00007610ff207816 */ /* 0x000fc60000000020 */
[----:B------:R-:W-:-:S05]  /*5830*/  FFMA R33, R226, UR22, R33 ;  /* 0x00000016e2217c23 */ /* 0x000fca0008000021 */
[----:B------:R-:W-:-:S05]  /*5840*/  F2FP.SATFINITE.E5M2.F32.PACK_AB_MERGE_C R33, RZ, R33, RZ ;  /* 0x00000021ff21723e */ /* 0x000fca00048060ff */
[----:B------:R1:W-:Y:S01]  /*5850*/  @!P5 STG.E.U8 desc[UR20][R26.64], R33 ;  /* 0x000000211a00d986 */ /* 0x0003e2000c101114 */
[----:B------:R-:W-:Y:S05]  /*5860*/  @P2 BRA `(.L_x_40) ;  /* 0x0000000000042947 */ /* 0x000fea0003800000 */
[----:B------:R4:W5:Y:S02]  /*5870*/  LDG.E.U8 R32, desc[UR20][R30.64+0x1] ;  /* 0x000001141e207981 */ /* 0x000964000c1e1100 */
.L_x_40:
[----:B------:R-:W-:Y:S05]  /*5880*/  BSYNC B1 ;  /* 0x0000000000017941 */ /* 0x000fea0003800000 */
.L_x_39:
[----:B-----5:R-:W-:Y:S01]  /*5890*/  LOP3.LUT R32, R32, 0xff, RZ, 0xc0, !PT ;  /* 0x000000ff20207812 */ /* 0x020fe200078ec0ff */
[----:B------:R-:W-:Y:S01]  /*58a0*/  BSSY B1, `(.L_x_41) ;  /* 0x000000b000017945 */ /* 0x000fe20003800000 */
[----:B------:R-:W-:Y:S02]  /*58b0*/  ISETP.LT.OR P4, PT, R35, 0x9, !P0 ;  /* 0x000000092300780c */ /* 0x000fe40004781670 */
[----:B------:R-:W-:-:S05]  /*58c0*/  F2FP.F16.E5M2.UNPACK_B R32, R32 ;  /* 0x00000020ff20723e */ /* 0x000fca00020004ff */
[----:B------:R-:W-:-:S05]  /*58d0*/  HADD2.F32 R32, -RZ, R32.H0_H0 ;  /* 0x20000020ff207230 */ /* 0x000fca0000004100 */
[----:B------:R-:W-:-:S04]  /*58e0*/  FMUL R32, R32, UR23 ;  /* 0x0000001720207c20 */ /* 0x000fc80008400000 */
[----:B------:R-:W-:-:S05]  /*58f0*/  FFMA R32, R225, UR22, R32 ;  /* 0x00000016e1207c23 */ /* 0x000fca0008000020 */
[----:B-1----:R-:W-:Y:S02]  /*5900*/  F2FP.SATFINITE.E5M2.F32.PACK_AB_MERGE_C R33, RZ, R32, RZ ;  /* 0x00000020ff21723e */ /* 0x002fe400048060ff */
[----:B------:R-:W-:-:S03]  /*5910*/  PRMT R32, RZ, 0x7610, R32 ;  /* 0x00007610ff207816 */ /* 0x000fc60000000020 */
[----:B------:R1:W-:Y:S01]  /*5920*/  @!P2 STG.E.U8 desc[UR20][R26.64+0x1], R33 ;  /* 0x000001211a00a986 */ /* 0x0003e2000c101114 */
[----:B------:R-:W-:Y:S05]  /*5930*/  @P4 BRA `(.L_x_42) ;  /* 0x0000000000044947 */ /* 0x000fea0003800000 */
[----:B------:R0:W5:Y:S02]  /*5940*/  LDG.E.U8 R32, desc[UR20][R28.64+0x8] ;  /* 0x000008141c207981 */ /* 0x000164000c1e1100 */
.L_x_42:
[----:B------:R-:W-:Y:S05]  /*5950*/  BSYNC B1 ;  /* 0x0000000000017941 */ /* 0x000fea0003800000 */
.L_x_41:
        /* <DEDUP_REMOVED lines=12> */
.L_x_44:
[----:B------:R-:W-:Y:S05]  /*5a20*/  BSYNC B1 ;  /* 0x0000000000017941 */ /* 0x000fea0003800000 */
.L_x_43:
        /* <DEDUP_REMOVED lines=12> */
.L_x_46:
[----:B------:R-:W-:Y:S05]  /*5af0*/  BSYNC B1 ;  /* 0x0000000000017941 */ /* 0x000fea0003800000 */
.L_x_45:
        /* <DEDUP_REMOVED lines=12> */
.L_x_48:
[----:B------:R-:W-:Y:S05]  /*5bc0*/  BSYNC B1 ;  /* 0x0000000000017941 */ /* 0x000fea0003800000 */
.L_x_47:
        /* <DEDUP_REMOVED lines=12> */
.L_x_50:
[----:B------:R-:W-:Y:S05]  /*5c90*/  BSYNC B1 ;  /* 0x0000000000017941 */ /* 0x000fea0003800000 */
.L_x_49:
        /* <DEDUP_REMOVED lines=12> */
.L_x_52:
[----:B------:R-:W-:Y:S05]  /*5d60*/  BSYNC B1 ;  /* 0x0000000000017941 */ /* 0x000fea0003800000 */
.L_x_51:
        /* <DEDUP_REMOVED lines=12> */
.L_x_54:
[----:B------:R-:W-:Y:S05]  /*5e30*/  BSYNC B1 ;  /* 0x0000000000017941 */ /* 0x000fea0003800000 */
.L_x_53:
        /* <DEDUP_REMOVED lines=12> */
.L_x_56:
[----:B------:R-:W-:Y:S05]  /*5f00*/  BSYNC B1 ;  /* 0x0000000000017941 */ /* 0x000fea0003800000 */
.L_x_55:
        /* <DEDUP_REMOVED lines=12> */
.L_x_58:
[----:B------:R-:W-:Y:S05]  /*5fd0*/  BSYNC B1 ;  /* 0x0000000000017941 */ /* 0x000fea0003800000 */
.L_x_57:
        /* <DEDUP_REMOVED lines=12> */
.L_x_60:
[----:B------:R-:W-:Y:S05]  /*60a0*/  BSYNC B1 ;  /* 0x0000000000017941 */ /* 0x000fea0003800000 */
.L_x_59:
        /* <DEDUP_REMOVED lines=12> */
.L_x_62:
[----:B------:R-:W-:Y:S05]  /*6170*/  BSYNC B1 ;  /* 0x0000000000017941 */ /* 0x000fea0003800000 */
.L_x_61:
        /* <DEDUP_REMOVED lines=12> */
.L_x_64:
[----:B------:R-:W-:Y:S05]  /*6240*/  BSYNC B1 ;  /* 0x0000000000017941 */ /* 0x000fea0003800000 */
.L_x_63:
        /* <DEDUP_REMOVED lines=12> */
.L_x_66:
[----:B------:R-:W-:Y:S05]  /*6310*/  BSYNC B1 ;  /* 0x0000000000017941 */ /* 0x000fea0003800000 */
.L_x_65:
        /* <DEDUP_REMOVED lines=12> */
.L_x_68:
[----:B------:R-:W-:Y:S05]  /*63e0*/  BSYNC B1 ;  /* 0x0000000000017941 */ /* 0x000fea0003800000 */
.L_x_67:
        /* <DEDUP_REMOVED lines=12> */
.L_x_70:
[----:B------:R-:W-:Y:S05]  /*64b0*/  BSYNC B1 ;  /* 0x0000000000017941 */ /* 0x000fea0003800000 */
.L_x_69:
        /* <DEDUP_REMOVED lines=12> */
.L_x_72:
[----:B------:R-:W-:Y:S05]  /*6580*/  BSYNC B1 ;  /* 0x0000000000017941 */ /* 0x000fea0003800000 */
.L_x_71:
        /* <DEDUP_REMOVED lines=12> */
.L_x_74:
[----:B------:R-:W-:Y:S05]  /*6650*/  BSYNC B1 ;  /* 0x0000000000017941 */ /* 0x000fea0003800000 */
.L_x_73:
        /* <DEDUP_REMOVED lines=12> */
.L_x_76:
[----:B------:R-:W-:Y:S05]  /*6720*/  BSYNC B1 ;  /* 0x0000000000017941 */ /* 0x000fea0003800000 */
.L_x_75:
        /* <DEDUP_REMOVED lines=12> */
.L_x_78:
[----:B------:R-:W-:Y:S05]  /*67f0*/  BSYNC B1 ;  /* 0x0000000000017941 */ /* 0x000fea0003800000 */
.L_x_77:
        /* <DEDUP_REMOVED lines=12> */
.L_x_80:
[----:B------:R-:W-:Y:S05]  /*68c0*/  BSYNC B1 ;  /* 0x0000000000017941 */ /* 0x000fea0003800000 */
.L_x_79:
        /* <DEDUP_REMOVED lines=12> */
.L_x_82:
[----:B------:R-:W-:Y:S05]  /*6990*/  BSYNC B1 ;  /* 0x0000000000017941 */ /* 0x000fea0003800000 */
.L_x_81:
        /* <DEDUP_REMOVED lines=12> */
.L_x_84:
[----:B------:R-:W-:Y:S05]  /*6a60*/  BSYNC B1 ;  /* 0x0000000000017941 */ /* 0x000fea0003800000 */
.L_x_83:
        /* <DEDUP_REMOVED lines=12> */
.L_x_86:
[----:B------:R-:W-:Y:S05]  /*6b30*/  BSYNC B1 ;  /* 0x0000000000017941 */ /* 0x000fea0003800000 */
.L_x_85:
        /* <DEDUP_REMOVED lines=12> */
.L_x_88:
[----:B------:R-:W-:Y:S05]  /*6c00*/  BSYNC B1 ;  /* 0x0000000000017941 */ /* 0x000fea0003800000 */
.L_x_87:
        /* <DEDUP_REMOVED lines=12> */
.L_x_90:
[----:B------:R-:W-:Y:S05]  /*6cd0*/  BSYNC B1 ;  /* 0x0000000000017941 */ /* 0x000fea0003800000 */
.L_x_89:
        /* <DEDUP_REMOVED lines=12> */
.L_x_92:
[----:B------:R-:W-:Y:S05]  /*6da0*/  BSYNC B1 ;  /* 0x0000000000017941 */ /* 0x000fea0003800000 */
.L_x_91:
        /* <DEDUP_REMOVED lines=12> */
.L_x_94:
[----:B------:R-:W-:Y:S05]  /*6e70*/  BSYNC B1 ;  /* 0x0000000000017941 */ /* 0x000fea0003800000 */
.L_x_93:
        /* <DEDUP_REMOVED lines=12> */
.L_x_96:
[----:B------:R-:W-:Y:S05]  /*6f40*/  BSYNC B1 ;  /* 0x0000000000017941 */ /* 0x000fea0003800000 */
.L_x_95:
        /* <DEDUP_REMOVED lines=12> */
.L_x_98:
[----:B------:R-:W-:Y:S05]  /*7010*/  BSYNC B1 ;  /* 0x0000000000017941 */ /* 0x000fea0003800000 */
.L_x_97:
        /* <DEDUP_REMOVED lines=12> */
.L_x_100:
[----:B------:R-:W-:Y:S05]  /*70e0*/  BSYNC B1 ;  /* 0x0000000000017941 */ /* 0x000fea0003800000 */
.L_x_99:
        /* <DEDUP_REMOVED lines=12> */
.L_x_102:
[----:B------:R-:W-:Y:S05]  /*71b0*/  BSYNC B1 ;  /* 0x0000000000017941 */ /* 0x000fea0003800000 */
.L_x_101:
        /* <DEDUP_REMOVED lines=12> */
.L_x_104:
[----:B------:R-:W-:Y:S05]  /*7280*/  BSYNC B1 ;  /* 0x0000000000017941 */ /* 0x000fea0003800000 */
.L_x_103:
        /* <DEDUP_REMOVED lines=12> */
.L_x_106:
[----:B------:R-:W-:Y:S05]  /*7350*/  BSYNC B1 ;  /* 0x0000000000017941 */ /* 0x000fea0003800000 */
.L_x_105:
        /* <DEDUP_REMOVED lines=12> */
.L_x_108:
[----:B------:R-:W-:Y:S05]  /*7420*/  BSYNC B1 ;  /* 0x0000000000017941 */ /* 0x000fea0003800000 */
.L_x_107:
        /* <DEDUP_REMOVED lines=12> */
.L_x_110:
[----:B------:R-:W-:Y:S05]  /*74f0*/  BSYNC B1 ;  /* 0x0000000000017941 */ /* 0x000fea0003800000 */
.L_x_109:
        /* <DEDUP_REMOVED lines=12> */
.L_x_112:
[----:B------:R-:W-:Y:S05]  /*75c0*/  BSYNC B1 ;  /* 0x0000000000017941 */ /* 0x000fea0003800000 */
.L_x_111:
        /* <DEDUP_REMOVED lines=12> */
.L_x_114:
[----:B------:R-:W-:Y:S05]  /*7690*/  BSYNC B1 ;  /* 0x0000000000017941 */ /* 0x000fea0003800000 */
.L_x_113:
        /* <DEDUP_REMOVED lines=12> */
.L_x_116:
[----:B------:R-:W-:Y:S05]  /*7760*/  BSYNC B1 ;  /* 0x0000000000017941 */ /* 0x000fea0003800000 */
.L_x_115:
        /* <DEDUP_REMOVED lines=12> */
.L_x_118:
[----:B------:R-:W-:Y:S05]  /*7830*/  BSYNC B1 ;  /* 0x0000000000017941 */ /* 0x000fea0003800000 */
.L_x_117:
        /* <DEDUP_REMOVED lines=12> */
.L_x_120:
[----:B------:R-:W-:Y:S05]  /*7900*/  BSYNC B1 ;  /* 0x0000000000017941 */ /* 0x000fea0003800000 */
.L_x_119:
        /* <DEDUP_REMOVED lines=12> */
.L_x_122:
[----:B------:R-:W-:Y:S05]  /*79d0*/  BSYNC B1 ;  /* 0x0000000000017941 */ /* 0x000fea0003800000 */
.L_x_121:
        /* <DEDUP_REMOVED lines=12> */
.L_x_124:
[----:B------:R-:W-:Y:S05]  /*7aa0*/  BSYNC B1 ;  /* 0x0000000000017941 */ /* 0x000fea0003800000 */
.L_x_123:
        /* <DEDUP_REMOVED lines=12> */
.L_x_126:
[----:B------:R-:W-:Y:S05]  /*7b70*/  BSYNC B1 ;  /* 0x0000000000017941 */ /* 0x000fea0003800000 */
.L_x_125:
        /* <DEDUP_REMOVED lines=12> */
.L_x_128:
[----:B------:R-:W-:Y:S05]  /*7c40*/  BSYNC B1 ;  /* 0x0000000000017941 */ /* 0x000fea0003800000 */
.L_x_127:
        /* <DEDUP_REMOVED lines=12> */
.L_x_130:
[----:B------:R-:W-:Y:S05]  /*7d10*/  BSYNC B1 ;  /* 0x0000000000017941 */ /* 0x000fea0003800000 */
.L_x_129:
        /* <DEDUP_REMOVED lines=12> */
.L_x_132:
[----:B------:R-:W-:Y:S05]  /*7de0*/  BSYNC B1 ;  /* 0x0000000000017941 */ /* 0x000fea0003800000 */
.L_x_131:
        /* <DEDUP_REMOVED lines=12> */
.L_x_134:
[----:B------:R-:W-:Y:S05]  /*7eb0*/  BSYNC B1 ;  /* 0x0000000000017941 */ /* 0x000fea0003800000 */
.L_x_133:
        /* <DEDUP_REMOVED lines=12> */
.L_x_136:
[----:B------:R-:W-:Y:S05]  /*7f80*/  BSYNC B1 ;  /* 0x0000000000017941 */ /* 0x000fea0003800000 */
.L_x_135:
        /* <DEDUP_REMOVED lines=12> */
.L_x_138:
[----:B------:R-:W-:Y:S05]  /*8050*/  BSYNC B1 ;  /* 0x0000000000017941 */ /* 0x000fea0003800000 */
.L_x_137:
        /* <DEDUP_REMOVED lines=12> */
.L_x_140:
[----:B------:R-:W-:Y:S05]  /*8120*/  BSYNC B1 ;  /* 0x0000000000017941 */ /* 0x000fea0003800000 */
.L_x_139:
        /* <DEDUP_REMOVED lines=12> */
.L_x_142:
[----:B------:R-:W-:Y:S05]  /*81f0*/  BSYNC B1 ;  /* 0x0000000000017941 */ /* 0x000fea0003800000 */
.L_x_141:
        /* <DEDUP_REMOVED lines=12> */
.L_x_144:
[----:B------:R-:W-:Y:S05]  /*82c0*/  BSYNC B1 ;  /* 0x0000000000017941 */ /* 0x000fea0003800000 */
.L_x_143:
        /* <DEDUP_REMOVED lines=12> */
.L_x_146:
[----:B------:R-:W-:Y:S05]  /*8390*/  BSYNC B1 ;  /* 0x0000000000017941 */ /* 0x000fea0003800000 */
.L_x_145:
        /* <DEDUP_REMOVED lines=12> */
.L_x_148:
[----:B------:R-:W-:Y:S05]  /*8460*/  BSYNC B1 ;  /* 0x0000000000017941 */ /* 0x000fea0003800000 */
.L_x_147:
        /* <DEDUP_REMOVED lines=12> */
.L_x_150:
[----:B------:R-:W-:Y:S05]  /*8530*/  BSYNC B1 ;  /* 0x0000000000017941 */ /* 0x000fea0003800000 */
.L_x_149:
        /* <DEDUP_REMOVED lines=12> */
.L_x_152:
[----:B------:R-:W-:Y:S05]  /*8600*/  BSYNC B1 ;  /* 0x0000000000017941 */ /* 0x000fea0003800000 */
.L_x_151:
        /* <DEDUP_REMOVED lines=12> */
.L_x_154:
[----:B------:R-:W-:Y:S05]  /*86d0*/  BSYNC B1 ;  /* 0x0000000000017941 */ /* 0x000fea0003800000 */
.L_x_153:
        /* <DEDUP_REMOVED lines=12> */
.L_x_156:
[----:B------:R-:W-:Y:S05]  /*87a0*/  BSYNC B1 ;  /* 0x0000000000017941 */ /* 0x000fea0003800000 */
.L_x_155:
        /* <DEDUP_REMOVED lines=12> */
.L_x_158:
[----:B------:R-:W-:Y:S05]  /*8870*/  BSYNC B1 ;  /* 0x0000000000017941 */ /* 0x000fea0003800000 */
.L_x_157:
        /* <DEDUP_REMOVED lines=12> */
.L_x_160:
[----:B------:R-:W-:Y:S05]  /*8940*/  BSYNC B1 ;  /* 0x0000000000017941 */ /* 0x000fea0003800000 */
.L_x_159:
        /* <DEDUP_REMOVED lines=12> */
.L_x_162:
[----:B------:R-:W-:Y:S05]  /*8a10*/  BSYNC B1 ;  /* 0x0000000000017941 */ /* 0x000fea0003800000 */
.L_x_161:
        /* <DEDUP_REMOVED lines=12> */
.L_x_164:
[----:B------:R-:W-:Y:S05]  /*8ae0*/  BSYNC B1 ;  /* 0x0000000000017941 */ /* 0x000fea0003800000 */
.L_x_163:
        /* <DEDUP_REMOVED lines=12> */
.L_x_166:
[----:B------:R-:W-:Y:S05]  /*8bb0*/  BSYNC B1 ;  /* 0x0000000000017941 */ /* 0x000fea0003800000 */
.L_x_165:
        /* <DEDUP_REMOVED lines=12> */
.L_x_168:
[----:B------:R-:W-:Y:S05]  /*8c80*/  BSYNC B1 ;  /* 0x0000000000017941 */ /* 0x000fea0003800000 */
.L_x_167:
        /* <DEDUP_REMOVED lines=12> */
.L_x_170:
[----:B------:R-:W-:Y:S05]  /*8d50*/  BSYNC B1 ;  /* 0x0000000000017941 */ /* 0x000fea0003800000 */
.L_x_169:
        /* <DEDUP_REMOVED lines=12> */
.L_x_172:
[----:B------:R-:W-:Y:S05]  /*8e20*/  BSYNC B1 ;  /* 0x0000000000017941 */ /* 0x000fea0003800000 */
.L_x_171:
        /* <DEDUP_REMOVED lines=12> */
.L_x_174:
[----:B------:R-:W-:Y:S05]  /*8ef0*/  BSYNC B1 ;  /* 0x0000000000017941 */ /* 0x000fea0003800000 */
.L_x_173:
        /* <DEDUP_REMOVED lines=12> */
.L_x_176:
[----:B------:R-:W-:Y:S05]  /*8fc0*/  BSYNC B1 ;  /* 0x0000000000017941 */ /* 0x000fea0003800000 */
.L_x_175:
        /* <DEDUP_REMOVED lines=12> */
.L_x_178:
[----:B------:R-:W-:Y:S05]  /*9090*/  BSYNC B1 ;  /* 0x0000000000017941 */ /* 0x000fea0003800000 */
.L_x_177:
        /* <DEDUP_REMOVED lines=12> */
.L_x_180:
[----:B------:R-:W-:Y:S05]  /*9160*/  BSYNC B1 ;  /* 0x0000000000017941 */ /* 0x000fea0003800000 */
.L_x_179:
        /* <DEDUP_REMOVED lines=12> */
.L_x_182:
[----:B------:R-:W-:Y:S05]  /*9230*/  BSYNC B1 ;  /* 0x0000000000017941 */ /* 0x000fea0003800000 */
.L_x_181:
        /* <DEDUP_REMOVED lines=12> */
.L_x_184:
[----:B------:R-:W-:Y:S05]  /*9300*/  BSYNC B1 ;  /* 0x0000000000017941 */ /* 0x000fea0003800000 */
.L_x_183:
        /* <DEDUP_REMOVED lines=12> */
.L_x_186:
[----:B------:R-:W-:Y:S05]  /*93d0*/  BSYNC B1 ;  /* 0x0000000000017941 */ /* 0x000fea0003800000 */
.L_x_185:
        /* <DEDUP_REMOVED lines=12> */
.L_x_188:
[----:B------:R-:W-:Y:S05]  /*94a0*/  BSYNC B1 ;  /* 0x0000000000017941 */ /* 0x000fea0003800000 */
.L_x_187:
[----:B-----5:R-:W-:Y:S01]  /*94b0*/  LOP3.LUT R32, R32, 0xff, RZ, 0xc0, !PT ;  /* 0x000000ff20207812 */ /* 0x020fe200078ec0ff */
[----:B------:R-:W-:Y:S01]  /*94c0*/  BSSY B1, `(.L_x_189) ;  /* 0x000000b000017945 */ /* 0x000fe20003800000 */
[----:B------:R-:W-:Y:S02]  /*94d0*/  ISETP.LT.OR P4, PT, R35, 0x99, !P1 ;  /* 0x000000992300780c */ /* 0x000fe40004f81670 */
[----:B------:R-:W-:-:S05]  /*94e0*/  F2FP.F16.E5M2.UNPACK_B R32, R32 ;  /* 0x00000020ff20723e */ /* 0x000fca00020004ff */
[----:B------:R-:W-:-:S05]  /*94f0*/  HADD2.F32 R32, -RZ, R32.H0_H0 ;  /* 0x20000020ff207230 */ /* 0x000fca0000004100 */
[----:B------:R-:W-:-:S04]  /*9500*/  FMUL R32, R32, UR23 ;  /* 0x0000001720207c20 */ /* 0x000fc80008400000 */
[----:B------:R-:W-:Y:S01]  /*9510*/  FFMA R32, R23, UR22, R32 ;  /* 0x0000001617207c23 */ /* 0x000fe20008000020 */
[----:B------:R-:W-:-:S04]  /*9520*/  PRMT R23, RZ, 0x7610, R23 ;  /* 0x00007610ff177816 */ /* 0x000fc80000000017 */
[----:B-1----:R-:W-:-:S05]  /*9530*/  F2FP.SATFINITE.E5M2.F32.PACK_AB_MERGE_C R33, RZ, R32, RZ ;  /* 0x00000020ff21723e */ /* 0x002fca00048060ff */
[----:B------:R1:W-:Y:S01]  /*9540*/  @!P2 STG.E.U8 desc[UR20][R24.64+0x99], R33 ;  /* 0x000099211800a986 */ /* 0x0003e2000c101114 */
[----:B------:R-:W-:Y:S05]  /*9550*/  @P4 BRA `(.L_x_190) ;  /* 0x0000000000044947 */ /* 0x000fea0003800000 */
[----:B------:R0:W5:Y:S02]  /*9560*/  LDG.E.U8 R23, desc[UR20][R30.64+0x98] ;  /* 0x000098141e177981 */ /* 0x000164000c1e1100 */
.L_x_190:
[----:B------:R-:W-:Y:S05]  /*9570*/  BSYNC B1 ;  /* 0x0000000000017941 */ /* 0x000fea0003800000 */
.L_x_189:
        /* <DEDUP_REMOVED lines=8> */
[----:B------:R-:W-:-:S05]  /*9600*/  F2FP.SATFINITE.E5M2.F32.PACK_AB_MERGE_C R23, RZ, R23, RZ ;  /* 0x00000017ff17723e */ /* 0x000fca00048060ff */
[----:B------:R0:W-:Y:S01]  /*9610*/  @!P4 STG.E.U8 desc[UR20][R26.64+0x98], R23 ;  /* 0x000098171a00c986 */ /* 0x0001e2000c101114 */
[----:B------:R-:W-:Y:S05]  /*9620*/  @P2 BRA `(.L_x_192) ;  /* 0x0000000000042947 */ /* 0x000fea0003800000 */
[----:B------:R0:W5:Y:S02]  /*9630*/  LDG.E.U8 R22, desc[UR20][R30.64+0x99] ;  /* 0x000099141e167981 */ /* 0x000164000c1e1100 */
.L_x_192:
[----:B------:R-:W-:Y:S05]  /*9640*/  BSYNC B1 ;  /* 0x0000000000017941 */ /* 0x000fea0003800000 */
.L_x_191:
        /* <DEDUP_REMOVED lines=8> */
[----:B0-----:R-:W-:-:S05]  /*96d0*/  F2FP.SATFINITE.E5M2.F32.PACK_AB_MERGE_C R23, RZ, R22, RZ ;  /* 0x00000016ff17723e */ /* 0x001fca00048060ff */
[----:B------:R0:W-:Y:S01]  /*96e0*/  @!P2 STG.E.U8 desc[UR20][R26.64+0x99], R23 ;  /* 0x000099171a00a986 */ /* 0x0001e2000c101114 */
[----:B------:R-:W-:Y:S05]  /*96f0*/  @P4 BRA `(.L_x_194) ;  /* 0x0000000000044947 */ /* 0x000fea0003800000 */
[----:B------:R0:W5:Y:S02]  /*9700*/  LDG.E.U8 R21, desc[UR20][R28.64+0xa0] ;  /* 0x0000a0141c157981 */ /* 0x000164000c1e1100 */
.L_x_194:
[----:B------:R-:W-:Y:S05]  /*9710*/  BSYNC B1 ;  /* 0x0000000000017941 */ /* 0x000fea0003800000 */
.L_x_193:
        /* <DEDUP_REMOVED lines=12> */
.L_x_196:
[----:B------:R-:W-:Y:S05]  /*97e0*/  BSYNC B1 ;  /* 0x0000000000017941 */ /* 0x000fea0003800000 */
.L_x_195:
        /* <DEDUP_REMOVED lines=12> */
.L_x_198:
[----:B------:R-:W-:Y:S05]  /*98b0*/  BSYNC B1 ;  /* 0x0000000000017941 */ /* 0x000fea0003800000 */
.L_x_197:
        /* <DEDUP_REMOVED lines=12> */
.L_x_200:
[----:B------:R-:W-:Y:S05]  /*9980*/  BSYNC B1 ;  /* 0x0000000000017941 */ /* 0x000fea0003800000 */
.L_x_199:
        /* <DEDUP_REMOVED lines=12> */
.L_x_202:
[----:B------:R-:W-:Y:S05]  /*9a50*/  BSYNC B1 ;  /* 0x0000000000017941 */ /* 0x000fea0003800000 */
.L_x_201:
        /* <DEDUP_REMOVED lines=12> */
.L_x_204:
[----:B------:R-:W-:Y:S05]  /*9b20*/  BSYNC B1 ;  /* 0x0000000000017941 */ /* 0x000fea0003800000 */
.L_x_203:
        /* <DEDUP_REMOVED lines=12> */
.L_x_206:
[----:B------:R-:W-:Y:S05]  /*9bf0*/  BSYNC B1 ;  /* 0x0000000000017941 */ /* 0x000fea0003800000 */
.L_x_205:
        /* <DEDUP_REMOVED lines=12> */
.L_x_208:
[----:B------:R-:W-:Y:S05]  /*9cc0*/  BSYNC B1 ;  /* 0x0000000000017941 */ /* 0x000fea0003800000 */
.L_x_207:
        /* <DEDUP_REMOVED lines=12> */
.L_x_210:
[----:B------:R-:W-:Y:S05]  /*9d90*/  BSYNC B1 ;  /* 0x0000000000017941 */ /* 0x000fea0003800000 */
.L_x_209:
        /* <DEDUP_REMOVED lines=12> */
.L_x_212:
[----:B------:R-:W-:Y:S05]  /*9e60*/  BSYNC B1 ;  /* 0x0000000000017941 */ /* 0x000fea0003800000 */
.L_x_211:
        /* <DEDUP_REMOVED lines=12> */
.L_x_214:
[----:B------:R-:W-:Y:S05]  /*9f30*/  BSYNC B1 ;  /* 0x0000000000017941 */ /* 0x000fea0003800000 */
.L_x_213:
        /* <DEDUP_REMOVED lines=12> */
.L_x_216:
[----:B------:R-:W-:Y:S05]  /*a000*/  BSYNC B1 ;  /* 0x0000000000017941 */ /* 0x000fea0003800000 */
.L_x_215:
        /* <DEDUP_REMOVED lines=12> */
.L_x_218:
[----:B------:R-:W-:Y:S05]  /*a0d0*/  BSYNC B1 ;  /* 0x0000000000017941 */ /* 0x000fea0003800000 */
.L_x_217:
        /* <DEDUP_REMOVED lines=12> */
.L_x_220:
[----:B------:R-:W-:Y:S05]  /*a1a0*/  BSYNC B1 ;  /* 0x0000000000017941 */ /* 0x000fea0003800000 */
.L_x_219:
        /* <DEDUP_REMOVED lines=12> */
.L_x_222:
[----:B------:R-:W-:Y:S05]  /*a270*/  BSYNC B1 ;  /* 0x0000000000017941 */ /* 0x000fea0003800000 */
.L_x_221:
        /* <DEDUP_REMOVED lines=12> */
.L_x_224:
[----:B------:R-:W-:Y:S05]  /*a340*/  BSYNC B1 ;  /* 0x0000000000017941 */ /* 0x000fea0003800000 */
.L_x_223:
        /* <DEDUP_REMOVED lines=12> */
.L_x_226:
[----:B------:R-:W-:Y:S05]  /*a410*/  BSYNC B1 ;  /* 0x0000000000017941 */ /* 0x000fea0003800000 */
.L_x_225:
        /* <DEDUP_REMOVED lines=12> */
.L_x_228:
[----:B------:R-:W-:Y:S05]  /*a4e0*/  BSYNC B1 ;  /* 0x0000000000017941 */ /* 0x000fea0003800000 */
.L_x_227:
        /* <DEDUP_REMOVED lines=12> */
.L_x_230:
[----:B------:R-:W-:Y:S05]  /*a5b0*/  BSYNC B1 ;  /* 0x0000000000017941 */ /* 0x000fea0003800000 */
.L_x_229:
        /* <DEDUP_REMOVED lines=12> */
.L_x_232:
[----:B------:R-:W-:Y:S05]  /*a680*/  BSYNC B1 ;  /* 0x0000000000017941 */ /* 0x000fea0003800000 */
.L_x_231:
[----:B-----5:R-:W-:Y:S01]  /*a690*/  LOP3.LUT R2, R2, 0xff, RZ, 0xc0, !PT ;  /* 0x000000ff02027812 */ /* 0x020fe200078ec0ff */
[----:B------:R-:W-:Y:S01]  /*a6a0*/  BSSY B1, `(.L_x_233) ;  /* 0x000000b000017945 */ /* 0x000fe20003800000 */
[----:B------:R-:W-:Y:S02]  /*a6b0*/  ISETP.LT.OR P4, PT, R35, 0xc9, !P0 ;  /* 0x000000c92300780c */ /* 0x000fe40004781670 */
[----:B------:R-:W-:-:S05]  /*a6c0*/  F2FP.F16.E5M2.UNPACK_B R2, R2 ;  /* 0x00000002ff02723e */ /* 0x000fca00020004ff */
[----:B------:R-:W-:-:S05]  /*a6d0*/  HADD2.F32 R2, -RZ, R2.H0_H0 ;  /* 0x20000002ff027230 */ /* 0x000fca0000004100 */
[----:B0-----:R-:W-:-:S04]  /*a6e0*/  FMUL R3, R2, UR23 ;  /* 0x0000001702037c20 */ /* 0x001fc80008400000 */
[----:B------:R-:W-:Y:S01]  /*a6f0*/  FFMA R3, R0, UR22, R3 ;  /* 0x0000001600037c23 */ /* 0x000fe20008000003 */
[----:B------:R-:W-:-:S04]  /*a700*/  PRMT R0, RZ, 0x7610, R0 ;  /* 0x00007610ff007816 */ /* 0x000fc80000000000 */
[----:B------:R-:W-:-:S05]  /*a710*/  F2FP.SATFINITE.E5M2.F32.PACK_AB_MERGE_C R3, RZ, R3, RZ ;  /* 0x00000003ff03723e */ /* 0x000fca00048060ff */
[----:B------:R0:W-:Y:S01]  /*a720*/  @!P2 STG.E.U8 desc[UR20][R26.64+0xc1], R3 ;  /* 0x0000c1031a00a986 */ /* 0x0001e2000c101114 */
[----:B------:R-:W-:Y:S05]  /*a730*/  @P4 BRA `(.L_x_234) ;  /* 0x0000000000044947 */ /* 0x000fea0003800000 */
[----:B------:R0:W5:Y:S02]  /*a740*/  LDG.E.U8 R0, desc[UR20][R28.64+0xc8] ;  /* 0x0000c8141c007981 */ /* 0x000164000c1e1100 */
.L_x_234:
[----:B------:R-:W-:Y:S05]  /*a750*/  BSYNC B1 ;  /* 0x0000000000017941 */ /* 0x000fea0003800000 */
.L_x_233:
[----:B------:R-:W2:Y:S01]  /*a760*/  LDL.LU R2, [R1] ;  /* 0x0000000001027983 */ /* 0x000ea20000300800 */
[----:B-----5:R-:W-:Y:S01]  /*a770*/  LOP3.LUT R0, R0, 0xff, RZ, 0xc0, !PT ;  /* 0x000000ff00007812 */ /* 0x020fe200078ec0ff */
[----:B------:R-:W-:Y:S01]  /*a780*/  BSSY B1, `(.L_x_235) ;  /* 0x000000b000017945 */ /* 0x000fe20003800000 */
[----:B------:R-:W-:Y:S02]  /*a790*/  ISETP.LT.OR P2, PT, R35, 0xca, !P0 ;  /* 0x000000ca2300780c */ /* 0x000fe40004741670 */
[----:B------:R-:W-:-:S05]  /*a7a0*/  F2FP.F16.E5M2.UNPACK_B R0, R0 ;  /* 0x00000000ff00723e */ /* 0x000fca00020004ff */
[----:B------:R-:W-:-:S05]  /*a7b0*/  HADD2.F32 R0, -RZ, R0.H0_H0 ;  /* 0x20000000ff007230 */ /* 0x000fca0000004100 */
[----:B------:R-:W-:-:S04]  /*a7c0*/  FMUL R0, R0, UR23 ;  /* 0x0000001700007c20 */ /* 0x000fc80008400000 */
[----:B--2---:R-:W-:-:S05]  /*a7d0*/  FFMA R0, R2, UR22, R0 ;  /* 0x0000001602007c23 */ /* 0x004fca0008000000 */
[----:B0-----:R-:W-:Y:S02]  /*a7e0*/  F2FP.SATFINITE.E5M2.F32.PACK_AB_MERGE_C R3, RZ, R0, RZ ;  /* 0x00000000ff03723e */ /* 0x001fe400048060ff */
[----:B------:R-:W-:-:S03]  /*a7f0*/  PRMT R0, RZ, 0x7610, R0 ;  /* 0x00007610ff007816 */ /* 0x000fc60000000000 */
[----:B------:R0:W-:Y:S01]  /*a800*/  @!P4 STG.E.U8 desc[UR20][R24.64+0xc8], R3 ;  /* 0x0000c8031800c986 */ /* 0x0001e2000c101114 */
[----:B------:R-:W-:Y:S05]  /*a810*/  @P2 BRA `(.L_x_236) ;  /* 0x0000000000042947 */ /* 0x000fea0003800000 */
[----:B------:R2:W5:Y:S02]  /*a820*/  LDG.E.U8 R0, desc[UR20][R28.64+0xc9] ;  /* 0x0000c9141c007981 */ /* 0x000564000c1e1100 */
.L_x_236:
[----:B------:R-:W-:Y:S05]  /*a830*/  BSYNC B1 ;  /* 0x0000000000017941 */ /* 0x000fea0003800000 */
.L_x_235:
[----:B------:R-:W3:Y:S01]  /*a840*/  LDL.LU R2, [R1+0x4] ;  /* 0x0000040001027983 */ /* 0x000ee20000300800 */
[----:B-----5:R-:W-:Y:S01]  /*a850*/  LOP3.LUT R0, R0, 0xff, RZ, 0xc0, !PT ;  /* 0x000000ff00007812 */ /* 0x020fe200078ec0ff */
[----:B------:R-:W-:Y:S01]  /*a860*/  BSSY B1, `(.L_x_237) ;  /* 0x000000b000017945 */ /* 0x000fe20003800000 */
[----:B------:R-:W-:Y:S02]  /*a870*/  ISETP.LT.OR P4, PT, R35, 0xc9, !P1 ;  /* 0x000000c92300780c */ /* 0x000fe40004f81670 */
[----:B------:R-:W-:-:S05]  /*a880*/  F2FP.F16.E5M2.UNPACK_B R0, R0 ;  /* 0x00000000ff00723e */ /* 0x000fca00020004ff */
[----:B------:R-:W-:-:S05]  /*a890*/  HADD2.F32 R0, -RZ, R0.H0_H0 ;  /* 0x20000000ff007230 */ /* 0x000fca0000004100 */
[----:B------:R-:W-:-:S04]  /*a8a0*/  FMUL R0, R0, UR23 ;  /* 0x0000001700007c20 */ /* 0x000fc80008400000 */
[----:B---3--:R-:W-:-:S05]  /*a8b0*/  FFMA R0, R2, UR22, R0 ;  /* 0x0000001602007c23 */ /* 0x008fca0008000000 */
[----:B0-----:R-:W-:Y:S02]  /*a8c0*/  F2FP.SATFINITE.E5M2.F32.PACK_AB_MERGE_C R3, RZ, R0, RZ ;  /* 0x00000000ff03723e */ /* 0x001fe400048060ff */
[----:B------:R-:W-:-:S03]  /*a8d0*/  PRMT R0, RZ, 0x7610, R0 ;  /* 0x00007610ff007816 */ /* 0x000fc60000000000 */
[----:B------:R0:W-:Y:S01]  /*a8e0*/  @!P2 STG.E.U8 desc[UR20][R24.64+0xc9], R3 ;  /* 0x0000c9031800a986 */ /* 0x0001e2000c101114 */
[----:B------:R-:W-:Y:S05]  /*a8f0*/  @P4 BRA `(.L_x_238) ;  /* 0x0000000000044947 */ /* 0x000fea0003800000 */
[----:B------:R3:W5:Y:S02]  /*a900*/  LDG.E.U8 R0, desc[UR20][R30.64+0xc8] ;  /* 0x0000c8141e007981 */ /* 0x000764000c1e1100 */
.L_x_238:
[----:B------:R-:W-:Y:S05]  /*a910*/  BSYNC B1 ;  /* 0x0000000000017941 */ /* 0x000fea0003800000 */
.L_x_237:
[----:B------:R-:W2:Y:S01]  /*a920*/  LDL.LU R2, [R1+0x8] ;  /* 0x0000080001027983 */ /* 0x000ea20000300800 */
        /* <DEDUP_REMOVED lines=12> */
.L_x_240:
[----:B------:R-:W-:Y:S05]  /*a9f0*/  BSYNC B1 ;  /* 0x0000000000017941 */ /* 0x000fea0003800000 */
.L_x_239:
        /* <DEDUP_REMOVED lines=13> */
.L_x_242:
[----:B------:R-:W-:Y:S05]  /*aad0*/  BSYNC B1 ;  /* 0x0000000000017941 */ /* 0x000fea0003800000 */
.L_x_241:
        /* <DEDUP_REMOVED lines=13> */
.L_x_244:
[----:B------:R-:W-:Y:S05]  /*abb0*/  BSYNC B1 ;  /* 0x0000000000017941 */ /* 0x000fea0003800000 */
.L_x_243:
        /* <DEDUP_REMOVED lines=13> */
.L_x_246:
[----:B------:R-:W-:Y:S05]  /*ac90*/  BSYNC B1 ;  /* 0x0000000000017941 */ /* 0x000fea0003800000 */
.L_x_245:
        /* <DEDUP_REMOVED lines=13> */
.L_x_248:
[----:B------:R-:W-:Y:S05]  /*ad70*/  BSYNC B1 ;  /* 0x0000000000017941 */ /* 0x000fea0003800000 */
.L_x_247:
        /* <DEDUP_REMOVED lines=13> */
.L_x_250:
[----:B------:R-:W-:Y:S05]  /*ae50*/  BSYNC B1 ;  /* 0x0000000000017941 */ /* 0x000fea0003800000 */
.L_x_249:
        /* <DEDUP_REMOVED lines=13> */
.L_x_252:
[----:B------:R-:W-:Y:S05]  /*af30*/  BSYNC B1 ;  /* 0x0000000000017941 */ /* 0x000fea0003800000 */
.L_x_251:
        /* <DEDUP_REMOVED lines=13> */
.L_x_254:
[----:B------:R-:W-:Y:S05]  /*b010*/  BSYNC B1 ;  /* 0x0000000000017941 */ /* 0x000fea0003800000 */
.L_x_253:
        /* <DEDUP_REMOVED lines=13> */
.L_x_256:
[----:B------:R-:W-:Y:S05]  /*b0f0*/  BSYNC B1 ;  /* 0x0000000000017941 */ /* 0x000fea0003800000 */
.L_x_255:
        /* <DEDUP_REMOVED lines=13> */
.L_x_258:
[----:B------:R-:W-:Y:S05]  /*b1d0*/  BSYNC B1 ;  /* 0x0000000000017941 */ /* 0x000fea0003800000 */
.L_x_257:
        /* <DEDUP_REMOVED lines=13> */
.L_x_260:
[----:B------:R-:W-:Y:S05]  /*b2b0*/  BSYNC B1 ;  /* 0x0000000000017941 */ /* 0x000fea0003800000 */
.L_x_259:
        /* <DEDUP_REMOVED lines=13> */
.L_x_262:
[----:B------:R-:W-:Y:S05]  /*b390*/  BSYNC B1 ;  /* 0x0000000000017941 */ /* 0x000fea0003800000 */
.L_x_261:
        /* <DEDUP_REMOVED lines=13> */
.L_x_264:
[----:B------:R-:W-:Y:S05]  /*b470*/  BSYNC B1 ;  /* 0x0000000000017941 */ /* 0x000fea0003800000 */
.L_x_263:
        /* <DEDUP_REMOVED lines=13> */
.L_x_266:
[----:B------:R-:W-:Y:S05]  /*b550*/  BSYNC B1 ;  /* 0x0000000000017941 */ /* 0x000fea0003800000 */
.L_x_265:
        /* <DEDUP_REMOVED lines=13> */
.L_x_268:
[----:B------:R-:W-:Y:S05]  /*b630*/  BSYNC B1 ;  /* 0x0000000000017941 */ /* 0x000fea0003800000 */
.L_x_267:
        /* <DEDUP_REMOVED lines=13> */
.L_x_270:
[----:B------:R-:W-:Y:S05]  /*b710*/  BSYNC B1 ;  /* 0x0000000000017941 */ /* 0x000fea0003800000 */
.L_x_269:
        /* <DEDUP_REMOVED lines=13> */
.L_x_272:
[----:B------:R-:W-:Y:S05]  /*b7f0*/  BSYNC B1 ;  /* 0x0000000000017941 */ /* 0x000fea0003800000 */
.L_x_271:
        /* <DEDUP_REMOVED lines=13> */
.L_x_274:
[----:B------:R-:W-:Y:S05]  /*b8d0*/  BSYNC B1 ;  /* 0x0000000000017941 */ /* 0x000fea0003800000 */
.L_x_273:
        /* <DEDUP_REMOVED lines=13> */
.L_x_276:
[----:B------:R-:W-:Y:S05]  /*b9b0*/  BSYNC B1 ;  /* 0x0000000000017941 */ /* 0x000fea0003800000 */
.L_x_275:
        /* <DEDUP_REMOVED lines=13> */
.L_x_278:
[----:B------:R-:W-:Y:S05]  /*ba90*/  BSYNC B1 ;  /* 0x0000000000017941 */ /* 0x000fea0003800000 */
.L_x_277:
        /* <DEDUP_REMOVED lines=13> */
.L_x_280:
[----:B------:R-:W-:Y:S05]  /*bb70*/  BSYNC B1 ;  /* 0x0000000000017941 */ /* 0x000fea0003800000 */
.L_x_279:
        /* <DEDUP_REMOVED lines=13> */
.L_x_282:
[----:B------:R-:W-:Y:S05]  /*bc50*/  BSYNC B1 ;  /* 0x0000000000017941 */ /* 0x000fea0003800000 */
.L_x_281:
        /* <DEDUP_REMOVED lines=13> */
.L_x_284:
[----:B------:R-:W-:Y:S05]  /*bd30*/  BSYNC B1 ;  /* 0x0000000000017941 */ /* 0x000fea0003800000 */
.L_x_283:
        /* <DEDUP_REMOVED lines=13> */
.L_x_286:
[----:B------:R-:W-:Y:S05]  /*be10*/  BSYNC B1 ;  /* 0x0000000000017941 */ /* 0x000fea0003800000 */
.L_x_285:
        /* <DEDUP_REMOVED lines=13> */
.L_x_288:
[----:B------:R-:W-:Y:S05]  /*bef0*/  BSYNC B1 ;  /* 0x0000000000017941 */ /* 0x000fea0003800000 */
.L_x_287:
[----:B------:R-:W-:Y:S05]  /*bf00*/  @P1 BRA `(.L_x_289) ;  /* 0x00000020009c1947 */ /* 0x000fea0003800000 */
[----:B------:R-:W2:Y:S01]  /*bf10*/  LDL.LU R2, [R1+0x6c] ;  /* 0x00006c0001027983 */ /* 0x000ea20000300800 */
[----:B-----5:R-:W-:-:S04]  /*bf20*/  LOP3.LUT R0, R0, 0xff, RZ, 0xc0, !PT ;  /* 0x000000ff00007812 */ /* 0x020fc800078ec0ff */
[----:B------:R-:W-:-:S05]  /*bf30*/  F2FP.F16.E5M2.UNPACK_B R0, R0 ;  /* 0x00000000ff00723e */ /* 0x000fca00020004ff */
[----:B------:R-:W-:-:S05]  /*bf40*/  HADD2.F32 R0, -RZ, R0.H0_H0 ;  /* 0x20000000ff007230 */ /* 0x000fca0000004100 */
[----:B------:R-:W-:-:S04]  /*bf50*/  FMUL R0, R0, UR23 ;  /* 0x0000001700007c20 */ /* 0x000fc80008400000 */
[----:B--2---:R-:W-:-:S05]  /*bf60*/  FFMA R0, R2, UR22, R0 ;  /* 0x0000001602007c23 */ /* 0x004fca0008000000 */
[----:B0-----:R-:W-:-:S05]  /*bf70*/  F2FP.SATFINITE.E5M2.F32.PACK_AB_MERGE_C R3, RZ, R0, RZ ;  /* 0x00000000ff03723e */ /* 0x001fca00048060ff */
[----:B------:R0:W-:Y:S01]  /*bf80*/  STG.E.U8 desc[UR20][R26.64+0xf9], R3 ;  /* 0x0000f9031a007986 */ /* 0x0001e2000c101114 */
[----:B------:R-:W-:Y:S05]  /*bf90*/  BRA `(.L_x_289) ;  /* 0x0000002000787947 */ /* 0x000fea0003800000 */
.L_x_32:
[----:B------:R-:W-:Y:S01]  /*bfa0*/  ISETP.GE.AND P1, PT, R38, 0x1, PT ;  /* 0x000000012600780c */ /* 0x000fe20003f26270 */
[----:B------:R-:W-:Y:S01]  /*bfb0*/  FMUL R228, R228, UR22 ;  /* 0x00000016e4e47c20 */ /* 0x000fe20008400000 */
[----:B------:R-:W-:Y:S01]  /*bfc0*/  FMUL R227, R227, UR22 ;  /* 0x00000016e3e37c20 */ /* 0x000fe20008400000 */
[----:B------:R-:W-:Y:S01]  /*bfd0*/  ISETP.GE.AND P0, PT, R38, 0x9, PT ;  /* 0x000000092600780c */ /* 0x000fe20003f06270 */
[----:B------:R-:W-:Y:S01]  /*bfe0*/  FMUL R226, R226, UR22 ;  /* 0x00000016e2e27c20 */ /* 0x000fe20008400000 */
[C---:B------:R-:W-:Y:S02]  /*bff0*/  ISETP.LT.OR P4, PT, R35.reuse, 0x1, !P1 ;  /* 0x000000012300780c */ /* 0x040fe40004f81670 */
[----:B------:R-:W-:Y:S02]  /*c000*/  ISETP.LT.OR P5, PT, R35, 0x2, !P1 ;  /* 0x000000022300780c */ /* 0x000fe40004fa1670 */
[----:B------:R-:W-:Y:S02]  /*c010*/  F2FP.SATFINITE.E5M2.F32.PACK_AB_MERGE_C R29, RZ, R228, RZ ;  /* 0x000000e4ff1d723e */ /* 0x000fe400048060ff */
[----:B------:R-:W-:-:S02]  /*c020*/  F2FP.SATFINITE.E5M2.F32.PACK_AB_MERGE_C R227, RZ, R227, RZ ;  /* 0x000000e3ffe3723e */ /* 0x000fc400048060ff */
[----:B------:R-:W-:Y:S01]  /*c030*/  ISETP.LT.OR P2, PT, R35, 0x1, !P0 ;  /* 0x000000012300780c */ /* 0x000fe20004741670 */
[----:B------:R-:W-:-:S04]  /*c040*/  FMUL R225, R225, UR22 ;  /* 0x00000016e1e17c20 */ /* 0x000fc80008400000 */
[----:B------:R0:W-:Y:S01]  /*c050*/  @!P4 STG.E.U8 desc[UR20][R24.64], R29 ;  /* 0x0000001d1800c986 */ /* 0x0001e2000c101114 */
[----:B------:R-:W-:-:S03]  /*c060*/  ISETP.LT.OR P4, PT, R35, 0x2, !P0 ;  /* 0x000000022300780c */ /* 0x000fc60004781670 */
[----:B------:R1:W-:Y:S01]  /*c070*/  @!P5 STG.E.U8 desc[UR20][R24.64+0x1], R227 ;  /* 0x000001e31800d986 */ /* 0x0003e2000c101114 */
[C---:B------:R-:W-:Y:S01]  /*c080*/  ISETP.LT.OR P5, PT, R35.reuse, 0x9, !P1 ;  /* 0x000000092300780c */ /* 0x040fe20004fa1670 */
[----:B------:R-:W-:Y:S01]  /*c090*/  FMUL R224, R224, UR22 ;  /* 0x00000016e0e07c20 */ /* 0x000fe20008400000 */
[----:B------:R-:W-:Y:S01]  /*c0a0*/  ISETP.LT.OR P6, PT, R35, 0xa, !P1 ;  /* 0x0000000a2300780c */ /* 0x000fe20004fc1670 */
[----:B------:R-:W-:Y:S01]  /*c0b0*/  FMUL R223, R223, UR22 ;  /* 0x00000016dfdf7c20 */ /* 0x000fe20008400000 */
[----:B------:R-:W-:Y:S02]  /*c0c0*/  F2FP.SATFINITE.E5M2.F32.PACK_AB_MERGE_C R31, RZ, R226, RZ ;  /* 0x000000e2ff1f723e */ /* 0x000fe400048060ff */
[----:B------:R-:W-:Y:S02]  /*c0d0*/  F2FP.SATFINITE.E5M2.F32.PACK_AB_MERGE_C R225, RZ, R225, RZ ;  /* 0x000000e1ffe1723e */ /* 0x000fe400048060ff */
[----:B0-----:R-:W-:Y:S01]  /*c0e0*/  F2FP.SATFINITE.E5M2.F32.PACK_AB_MERGE_C R29, RZ, R224, RZ ;  /* 0x000000e0ff1d723e */ /* 0x001fe200048060ff */
[----:B------:R-:W-:Y:S01]  /*c0f0*/  @!P2 STG.E.U8 desc[UR20][R26.64], R31 ;  /* 0x0000001f1a00a986 */ /* 0x000fe2000c101114 */
[----:B------:R-:W-:-:S02]  /*c100*/  F2FP.SATFINITE.E5M2.F32.PACK_AB_MERGE_C R223, RZ, R223, RZ ;  /* 0x000000dfffdf723e */ /* 0x000fc400048060ff */
[C---:B------:R-:W-:Y:S01]  /*c110*/  ISETP.LT.OR P2, PT, R35.reuse, 0x9, !P0 ;  /* 0x000000092300780c */ /* 0x040fe20004741670 */
[----:B------:R-:W-:Y:S01]  /*c120*/  @!P4 STG.E.U8 desc[UR20][R26.64+0x1], R225 ;  /* 0x000001e11a00c986 */ /* 0x000fe2000c101114 */
[----:B------:R-:W-:-:S03]  /*c130*/  ISETP.LT.OR P4, PT, R35, 0xa, !P0 ;  /* 0x0000000a2300780c */ /* 0x000fc60004781670 */
[----:B------:R0:W-:Y:S01]  /*c140*/  @!P5 STG.E.U8 desc[UR20][R24.64+0x8], R29 ;  /* 0x0000081d1800d986 */ /* 0x0001e2000c101114 */
[----:B------:R-:W-:Y:S01]  /*c150*/  ISETP.LT.OR P5, PT, R35, 0x11, !P1 ;  /* 0x000000112300780c */ /* 0x000fe20004fa1670 */
[----:B------:R-:W-:Y:S01]  /*c160*/  FMUL R222, R222, UR22 ;  /* 0x00000016dede7c20 */ /* 0x000fe20008400000 */
[----:B------:R-:W-:Y:S01]  /*c170*/  FMUL R221, R221, UR22 ;  /* 0x00000016dddd7c20 */ /* 0x000fe20008400000 */
[----:B------:R-:W-:Y:S01]  /*c180*/  FMUL R220, R220, UR22 ;  /* 0x00000016dcdc7c20 */ /* 0x000fe20008400000 */
[----:B------:R-:W-:Y:S01]  /*c190*/  @!P6 STG.E.U8 desc[UR20][R24.64+0x9], R223 ;  /* 0x000009df1800e986 */ /* 0x000fe2000c101114 */
[----:B------:R-:W-:Y:S01]  /*c1a0*/  ISETP.LT.OR P6, PT, R35, 0x12, !P1 ;  /* 0x000000122300780c */ /* 0x000fe20004fc1670 */
[----:B------:R-:W-:Y:S01]  /*c1b0*/  FMUL R219, R219, UR22 ;  /* 0x00000016dbdb7c20 */ /* 0x000fe20008400000 */
[----:B------:R-:W-:Y:S01]  /*c1c0*/  F2FP.SATFINITE.E5M2.F32.PACK_AB_MERGE_C R33, RZ, R222, RZ ;  /* 0x000000deff21723e */ /* 0x000fe200048060ff */
[----:B-1----:R-:W2:Y:S01]  /*c1d0*/  LDL.LU R227, [R1+0x8] ;  /* 0x0000080001e37983 */ /* 0x002ea20000300800 */
[----:B------:R-:W-:-:S02]  /*c1e0*/  F2FP.SATFINITE.E5M2.F32.PACK_AB_MERGE_C R221, RZ, R221, RZ ;  /* 0x000000ddffdd723e */ /* 0x000fc400048060ff */
[----:B0-----:R-:W-:Y:S01]  /*c1f0*/  F2FP.SATFINITE.E5M2.F32.PACK_AB_MERGE_C R29, RZ, R220, RZ ;  /* 0x000000dcff1d723e */ /* 0x001fe200048060ff */
[----:B------:R-:W3:Y:S04]  /*c200*/  LDL.LU R226, [R1+0x4] ;  /* 0x0000040001e27983 */ /* 0x000ee80000300800 */
[----:B------:R-:W4:Y:S01]  /*c210*/  LDL.LU R224, [R1] ;  /* 0x0000000001e07983 */ /* 0x000f220000300800 */
[----:B------:R-:W-:-:S03]  /*c220*/  F2FP.SATFINITE.E5M2.F32.PACK_AB_MERGE_C R219, RZ, R219, RZ ;  /* 0x000000dbffdb723e */ /* 0x000fc600048060ff */
[----:B------:R-:W-:Y:S01]  /*c230*/  @!P2 STG.E.U8 desc[UR20][R26.64+0x8], R33 ;  /* 0x000008211a00a986 */ /* 0x000fe2000c101114 */
[----:B------:R-:W-:-:S03]  /*c240*/  ISETP.LT.OR P2, PT, R35, 0x11, !P0 ;  /* 0x000000112300780c */ /* 0x000fc60004741670 */
        /* <DEDUP_REMOVED lines=11> */
[----:B------:R-:W-:Y:S01]  /*c300*/  FMUL R214, R214, UR22 ;  /* 0x00000016d6d67c20 */ /* 0x000fe20008400000 */
[----:B------:R-:W-:Y:S01]  /*c310*/  F2FP.SATFINITE.E5M2.F32.PACK_AB_MERGE_C R217, RZ, R217, RZ ;  /* 0x000000d9ffd9723e */ /* 0x000fe200048060ff */
[----:B------:R-:W-:Y:S01]  /*c320*/  FMUL R213, R213, UR22 ;  /* 0x00000016d5d57c20 */ /* 0x000fe20008400000 */
[----:B0-----:R-:W-:Y:S01]  /*c330*/  F2FP.SATFINITE.E5M2.F32.PACK_AB_MERGE_C R29, RZ, R216, RZ ;  /* 0x000000d8ff1d723e */ /* 0x001fe200048060ff */
[----:B------:R-:W-:Y:S01]  /*c340*/  @!P2 STG.E.U8 desc[UR20][R26.64+0x10], R31 ;  /* 0x0000101f1a00a986 */ /* 0x000fe2000c101114 */
[----:B------:R-:W-:-:S02]  /*c350*/  F2FP.SATFINITE.E5M2.F32.PACK_AB_MERGE_C R215, RZ, R215, RZ ;  /* 0x000000d7ffd7723e */ /* 0x000fc400048060ff */
[C---:B------:R-:W-:Y:S01]  /*c360*/  ISETP.LT.OR P2, PT, R35.reuse, 0x19, !P0 ;  /* 0x000000192300780c */ /* 0x040fe20004741670 */
[----:B------:R-:W-:Y:S01]  /*c370*/  @!P4 STG.E.U8 desc[UR20][R26.64+0x11], R217 ;  /* 0x000011d91a00c986 */ /* 0x000fe2000c101114 */
[----:B------:R-:W-:-:S03]  /*c380*/  ISETP.LT.OR P4, PT, R35, 0x1a, !P0 ;  /* 0x0000001a2300780c */ /* 0x000fc60004781670 */
[----:B------:R0:W-:Y:S01]  /*c390*/  @!P5 STG.E.U8 desc[UR20][R24.64+0x18], R29 ;  /* 0x0000181d1800d986 */ /* 0x0001e2000c101114 */
[C---:B------:R-:W-:Y:S01]  /*c3a0*/  ISETP.LT.OR P5, PT, R35.reuse, 0x21, !P1 ;  /* 0x000000212300780c */ /* 0x040fe20004fa1670 */
[----:B------:R-:W-:Y:S02]  /*c3b0*/  FMUL R212, R212, UR22 ;  /* 0x00000016d4d47c20 */ /* 0x000fe40008400000 */
[----:B------:R-:W-:Y:S01]  /*c3c0*/  @!P6 STG.E.U8 desc[UR20][R24.64+0x19], R215 ;  /* 0x000019d71800e986 */ /* 0x000fe2000c101114 */
[----:B------:R-:W-:Y:S01]  /*c3d0*/  ISETP.LT.OR P6, PT, R35, 0x22, !P1 ;  /* 0x000000222300780c */ /* 0x000fe20004fc1670 */
[----:B------:R-:W-:Y:S01]  /*c3e0*/  FMUL R211, R211, UR22 ;  /* 0x00000016d3d37c20 */ /* 0x000fe20008400000 */
[----:B------:R-:W-:Y:S01]  /*c3f0*/  F2FP.SATFINITE.E5M2.F32.PACK_AB_MERGE_C R33, RZ, R214, RZ ;  /* 0x000000d6ff21723e */ /* 0x000fe200048060ff */
[----:B------:R-:W-:Y:S01]  /*c400*/  FMUL R210, R210, UR22 ;  /* 0x00000016d2d27c20 */ /* 0x000fe20008400000 */
[----:B------:R-:W-:Y:S01]  /*c410*/  F2FP.SATFINITE.E5M2.F32.PACK_AB_MERGE_C R213, RZ, R213, RZ ;  /* 0x000000d5ffd5723e */ /* 0x000fe200048060ff */
[----:B------:R-:W-:Y:S01]  /*c420*/  FMUL R209, R209, UR22 ;  /* 0x00000016d1d17c20 */ /* 0x000fe20008400000 */
        /* <DEDUP_REMOVED lines=8> */
[----:B------:R-:W-:-:S03]  /*c4b0*/  ISETP.LT.OR P5, PT, R35, 0x29, !P1 ;  /* 0x000000292300780c */ /* 0x000fc60004fa1670 */
        /* <DEDUP_REMOVED lines=240> */
[----:B------:R1:W-:Y:S01]  /*d3c0*/  @!P6 STG.E.U8 desc[UR20][R24.64+0x99], R23 ;  /* 0x000099171800e986 */ /* 0x0003e2000c101114 */
        /* <DEDUP_REMOVED lines=11> */
[----:B------:R0:W-:Y:S01]  /*d480*/  @!P4 STG.E.U8 desc[UR20][R26.64+0x99], R21 ;  /* 0x000099151a00c986 */ /* 0x0001e2000c101114 */
[----:B------:R-:W-:-:S03]  /*d490*/  ISETP.LT.OR P4, PT, R35, 0xa2, !P0 ;  /* 0x000000a22300780c */ /* 0x000fc60004781670 */
[----:B------:R-:W-:Y:S01]  /*d4a0*/  @!P5 STG.E.U8 desc[UR20][R24.64+0xa0], R29 ;  /* 0x0000a01d1800d986 */ /* 0x000fe2000c101114 */
[----:B------:R-:W-:-:S03]  /*d4b0*/  ISETP.LT.OR P5, PT, R35, 0xa9, !P1 ;  /* 0x000000a92300780c */ /* 0x000fc60004fa1670 */
[----:B------:R2:W-:Y:S01]  /*d4c0*/  @!P6 STG.E.U8 desc[UR20][R24.64+0xa1], R19 ;  /* 0x0000a1131800e986 */ /* 0x0005e2000c101114 */
[----:B------:R-:W-:Y:S01]  /*d4d0*/  ISETP.LT.OR P6, PT, R35, 0xaa, !P1 ;  /* 0x000000aa2300780c */ /* 0x000fe20004fc1670 */
[----:B------:R-:W-:Y:S01]  /*d4e0*/  FMUL R15, R15, UR22 ;  /* 0x000000160f0f7c20 */ /* 0x000fe20008400000 */
[----:B-1----:R-:W-:Y:S01]  /*d4f0*/  F2FP.SATFINITE.E5M2.F32.PACK_AB_MERGE_C R23, RZ, R18, RZ ;  /* 0x00000012ff17723e */ /* 0x002fe200048060ff */
[----:B------:R-:W-:Y:S01]  /*d500*/  FMUL R14, R14, UR22 ;  /* 0x000000160e0e7c20 */ /* 0x000fe20008400000 */
[----:B------:R-:W-:Y:S01]  /*d510*/  F2FP.SATFINITE.E5M2.F32.PACK_AB_MERGE_C R17, RZ, R17, RZ ;  /* 0x00000011ff11723e */ /* 0x000fe200048060ff */
[----:B------:R-:W-:Y:S01]  /*d520*/  FMUL R13, R13, UR22 ;  /* 0x000000160d0d7c20 */ /* 0x000fe20008400000 */
[----:B0-----:R-:W-:Y:S01]  /*d530*/  F2FP.SATFINITE.E5M2.F32.PACK_AB_MERGE_C R21, RZ, R16, RZ ;  /* 0x00000010ff15723e */ /* 0x001fe200048060ff */
[----:B------:R-:W-:Y:S01]  /*d540*/  @!P2 STG.E.U8 desc[UR20][R26.64+0xa0], R23 ;  /* 0x0000a0171a00a986 */ /* 0x000fe2000c101114 */
[----:B------:R-:W-:Y:S02]  /*d550*/  F2FP.SATFINITE.E5M2.F32.PACK_AB_MERGE_C R15, RZ, R15, RZ ;  /* 0x0000000fff0f723e */ /* 0x000fe400048060ff */
[C---:B------:R-:W-:Y:S01]  /*d560*/  ISETP.LT.OR P2, PT, R35.reuse, 0xa9, !P0 ;  /* 0x000000a92300780c */ /* 0x040fe20004741670 */
[----:B------:R-:W-:Y:S01]  /*d570*/  @!P4 STG.E.U8 desc[UR20][R26.64+0xa1], R17 ;  /* 0x0000a1111a00c986 */ /* 0x000fe2000c101114 */
[----:B------:R-:W-:-:S03]  /*d580*/  ISETP.LT.OR P4, PT, R35, 0xaa, !P0 ;  /* 0x000000aa2300780c */ /* 0x000fc60004781670 */
[----:B------:R-:W-:Y:S01]  /*d590*/  @!P5 STG.E.U8 desc[UR20][R24.64+0xa8], R21 ;  /* 0x0000a8151800d986 */ /* 0x000fe2000c101114 */
[C---:B------:R-:W-:Y:S01]  /*d5a0*/  ISETP.LT.OR P5, PT, R35.reuse, 0xb1, !P1 ;  /* 0x000000b12300780c */ /* 0x040fe20004fa1670 */
[----:B------:R-:W-:Y:S02]  /*d5b0*/  FMUL R12, R12, UR22 ;  /* 0x000000160c0c7c20 */ /* 0x000fe40008400000 */
[----:B------:R0:W-:Y:S01]  /*d5c0*/  @!P6 STG.E.U8 desc[UR20][R24.64+0xa9], R15 ;  /* 0x0000a90f1800e986 */ /* 0x0001e2000c101114 */
[----:B------:R-:W-:Y:S01]  /*d5d0*/  ISETP.LT.OR P6, PT, R35, 0xb2, !P1 ;  /* 0x000000b22300780c */ /* 0x000fe20004fc1670 */
[----:B------:R-:W-:Y:S01]  /*d5e0*/  FMUL R11, R11, UR22 ;  /* 0x000000160b0b7c20 */ /* 0x000fe20008400000 */
[----:B--2---:R-:W-:Y:S01]  /*d5f0*/  F2FP.SATFINITE.E5M2.F32.PACK_AB_MERGE_C R19, RZ, R14, RZ ;  /* 0x0000000eff13723e */ /* 0x004fe200048060ff */
[----:B------:R-:W2:Y:S01]  /*d600*/  LDL.LU R223, [R1+0x18] ;  /* 0x0000180001df7983 */ /* 0x000ea20000300800 */
[----:B------:R-:W-:Y:S02]  /*d610*/  F2FP.SATFINITE.E5M2.F32.PACK_AB_MERGE_C R13, RZ, R13, RZ ;  /* 0x0000000dff0d723e */ /* 0x000fe400048060ff */
[----:B------:R-:W-:Y:S01]  /*d620*/  F2FP.SATFINITE.E5M2.F32.PACK_AB_MERGE_C R11, RZ, R11, RZ ;  /* 0x0000000bff0b723e */ /* 0x000fe200048060ff */
[----:B------:R-:W-:Y:S01]  /*d630*/  @!P2 STG.E.U8 desc[UR20][R26.64+0xa8], R19 ;  /* 0x0000a8131a00a986 */ /* 0x000fe2000c101114 */
[----:B0-----:R-:W-:-:S03]  /*d640*/  F2FP.SATFINITE.E5M2.F32.PACK_AB_MERGE_C R15, RZ, R12, RZ ;  /* 0x0000000cff0f723e */ /* 0x001fc600048060ff */
[----:B------:R0:W-:Y:S01]  /*d650*/  @!P4 STG.E.U8 desc[UR20][R26.64+0xa9], R13 ;  /* 0x0000a90d1a00c986 */ /* 0x0001e2000c101114 */
[C---:B------:R-:W-:Y:S02]  /*d660*/  ISETP.LT.OR P2, PT, R35.reuse, 0xb1, !P0 ;  /* 0x000000b12300780c */ /* 0x040fe40004741670 */
[C---:B------:R-:W-:Y:S01]  /*d670*/  ISETP.LT.OR P4, PT, R35.reuse, 0xb2, !P0 ;  /* 0x000000b22300780c */ /* 0x040fe20004781670 */
[----:B------:R-:W-:Y:S01]  /*d680*/  @!P5 STG.E.U8 desc[UR20][R24.64+0xb0], R15 ;  /* 0x0000b00f1800d986 */ /* 0x000fe2000c101114 */
[----:B------:R-:W-:Y:S01]  /*d690*/  ISETP.LT.OR P5, PT, R35, 0xb9, !P1 ;  /* 0x000000b92300780c */ /* 0x000fe20004fa1670 */
[----:B------:R-:W-:Y:S01]  /*d6a0*/  FMUL R10, R10, UR22 ;  /* 0x000000160a0a7c20 */ /* 0x000fe20008400000 */
[----:B------:R-:W-:Y:S01]  /*d6b0*/  FMUL R9, R9, UR22 ;  /* 0x0000001609097c20 */ /* 0x000fe20008400000 */
[----:B------:R-:W2:Y:S01]  /*d6c0*/  LDL.LU R222, [R1+0x14] ;  /* 0x0000140001de7983 */ /* 0x000ea20000300800 */
[----:B------:R-:W-:-:S03]  /*d6d0*/  FMUL R8, R8, UR22 ;  /* 0x0000001608087c20 */ /* 0x000fc60008400000 */
[----:B------:R-:W2:Y:S01]  /*d6e0*/  LDL.LU R220, [R1+0x10] ;  /* 0x0000100001dc7983 */ /* 0x000ea20000300800 */
[----:B------:R-:W-:-:S03]  /*d6f0*/  F2FP.SATFINITE.E5M2.F32.PACK_AB_MERGE_C R17, RZ, R10, RZ ;  /* 0x0000000aff11723e */ /* 0x000fc600048060ff */
[----:B------:R-:W2:Y:S01]  /*d700*/  LDL.LU R221, [R1+0xc] ;  /* 0x00000c0001dd7983 */ /* 0x000ea20000300800 */
[----:B------:R-:W-:Y:S01]  /*d710*/  F2FP.SATFINITE.E5M2.F32.PACK_AB_MERGE_C R9, RZ, R9, RZ ;  /* 0x00000009ff09723e */ /* 0x000fe200048060ff */
[----:B------:R-:W-:Y:S01]  /*d720*/  FMUL R7, R7, UR22 ;  /* 0x0000001607077c20 */ /* 0x000fe20008400000 */
[----:B0-----:R-:W-:Y:S01]  /*d730*/  F2FP.SATFINITE.E5M2.F32.PACK_AB_MERGE_C R13, RZ, R8, RZ ;  /* 0x00000008ff0d723e */ /* 0x001fe200048060ff */
[----:B------:R0:W-:Y:S01]  /*d740*/  @!P6 STG.E.U8 desc[UR20][R24.64+0xb1], R11 ;  /* 0x0000b10b1800e986 */ /* 0x0001e2000c101114 */
[----:B------:R-:W-:Y:S01]  /*d750*/  ISETP.LT.OR P6, PT, R35, 0xba, !P1 ;  /* 0x000000ba2300780c */ /* 0x000fe20004fc1670 */
[----:B-----5:R-:W-:Y:S01]  /*d760*/  FMUL R2, R2, UR22 ;  /* 0x0000001602027c20 */ /* 0x020fe20008400000 */
[----:B------:R-:W-:Y:S01]  /*d770*/  F2FP.SATFINITE.E5M2.F32.PACK_AB_MERGE_C R7, RZ, R7, RZ ;  /* 0x00000007ff07723e */ /* 0x000fe200048060ff */
[----:B------:R-:W-:Y:S01]  /*d780*/  @!P2 STG.E.U8 desc[UR20][R26.64+0xb0], R17 ;  /* 0x0000b0111a00a986 */ /* 0x000fe2000c101114 */
[----:B------:R-:W-:Y:S01]  /*d790*/  FMUL R3, R3, UR22 ;  /* 0x0000001603037c20 */ /* 0x000fe20008400000 */
[----:B------:R-:W-:Y:S01]  /*d7a0*/  FMUL R4, R4, UR22 ;  /* 0x0000001604047c20 */ /* 0x000fe20008400000 */
[C---:B------:R-:W-:Y:S01]  /*d7b0*/  ISETP.LT.OR P2, PT, R35.reuse, 0xb9, !P0 ;  /* 0x000000b92300780c */ /* 0x040fe20004741670 */
[----:B------:R1:W-:Y:S01]  /*d7c0*/  @!P4 STG.E.U8 desc[UR20][R26.64+0xb1], R9 ;  /* 0x0000b1091a00c986 */ /* 0x0003e2000c101114 */
[----:B------:R-:W-:Y:S01]  /*d7d0*/  ISETP.LT.OR P4, PT, R35, 0xba, !P0 ;  /* 0x000000ba2300780c */ /* 0x000fe20004781670 */
[----:B------:R-:W-:Y:S01]  /*d7e0*/  FMUL R6, R6, UR22 ;  /* 0x0000001606067c20 */ /* 0x000fe20008400000 */
[----:B------:R-:W-:Y:S01]  /*d7f0*/  FMUL R5, R5, UR22 ;  /* 0x0000001605057c20 */ /* 0x000fe20008400000 */
[----:B------:R3:W-:Y:S01]  /*d800*/  @!P5 STG.E.U8 desc[UR20][R24.64+0xb8], R13 ;  /* 0x0000b80d1800d986 */ /* 0x0007e2000c101114 */
[----:B------:R-:W-:Y:S01]  /*d810*/  ISETP.LT.OR P5, PT, R35, 0xc1, !P1 ;  /* 0x000000c12300780c */ /* 0x000fe20004fa1670 */
[----:B------:R-:W-:Y:S01]  /*d820*/  FMUL R0, R0, UR22 ;  /* 0x0000001600007c20 */ /* 0x000fe20008400000 */
[----:B0-----:R-:W-:Y:S01]  /*d830*/  F2FP.SATFINITE.E5M2.F32.PACK_AB_MERGE_C R11, RZ, R6, RZ ;  /* 0x00000006ff0b723e */ /* 0x001fe200048060ff */
[----:B------:R-:W2:Y:S01]  /*d840*/  LDL.LU R225, [R1+0x1c] ;  /* 0x00001c0001e17983 */ /* 0x000ea20000300800 */
[----:B------:R-:W-:-:S03]  /*d850*/  F2FP.SATFINITE.E5M2.F32.PACK_AB_MERGE_C R5, RZ, R5, RZ ;  /* 0x00000005ff05723e */ /* 0x000fc600048060ff */
[----:B------:R0:W-:Y:S01]  /*d860*/  @!P6 STG.E.U8 desc[UR20][R24.64+0xb9], R7 ;  /* 0x0000b9071800e986 */ /* 0x0001e2000c101114 */
[----:B-1----:R-:W-:Y:S01]  /*d870*/  F2FP.SATFINITE.E5M2.F32.PACK_AB_MERGE_C R9, RZ, R4, RZ ;  /* 0x00000004ff09723e */ /* 0x002fe200048060ff */
[----:B------:R-:W-:Y:S01]  /*d880*/  FMUL R4, R227, UR22 ;  /* 0x00000016e3047c20 */ /* 0x000fe20008400000 */
[C---:B------:R-:W-:Y:S01]  /*d890*/  ISETP.LT.OR P6, PT, R35.reuse, 0xc2, !P1 ;  /* 0x000000c22300780c */ /* 0x040fe20004fc1670 */
[----:B------:R-:W-:Y:S01]  /*d8a0*/  @!P2 STG.E.U8 desc[UR20][R26.64+0xb8], R11 ;  /* 0x0000b80b1a00a986 */ /* 0x000fe2000c101114 */
[----:B---3--:R-:W-:Y:S01]  /*d8b0*/  F2FP.SATFINITE.E5M2.F32.PACK_AB_MERGE_C R13, RZ, R2, RZ ;  /* 0x00000002ff0d723e */ /* 0x008fe200048060ff */
[----:B----4-:R-:W-:Y:S01]  /*d8c0*/  FMUL R2, R224, UR22 ;  /* 0x00000016e0027c20 */ /* 0x010fe20008400000 */
[----:B------:R-:W-:Y:S01]  /*d8d0*/  ISETP.LT.OR P2, PT, R35, 0xc1, !P0 ;  /* 0x000000c12300780c */ /* 0x000fe20004741670 */
[----:B------:R-:W3:Y:S01]  /*d8e0*/  LDL.LU R224, [R1+0x20] ;  /* 0x0000200001e07983 */ /* 0x000ee20000300800 */
[----:B0-----:R-:W-:Y:S01]  /*d8f0*/  F2FP.SATFINITE.E5M2.F32.PACK_AB_MERGE_C R7, RZ, R3, RZ ;  /* 0x00000003ff07723e */ /* 0x001fe200048060ff */
[----:B------:R-:W-:-:S02]  /*d900*/  FMUL R3, R226, UR22 ;  /* 0x00000016e2037c20 */ /* 0x000fc40008400000 */
[----:B------:R0:W-:Y:S01]  /*d910*/  @!P4 STG.E.U8 desc[UR20][R26.64+0xb9], R5 ;  /* 0x0000b9051a00c986 */ /* 0x0001e2000c101114 */
[----:B------:R-:W-:-:S03]  /*d920*/  ISETP.LT.OR P4, PT, R35, 0xc2, !P0 ;  /* 0x000000c22300780c */ /* 0x000fc60004781670 */
[----:B------:R-:W4:Y:S04]  /*d930*/  LDL.LU R226, [R1+0x24] ;  /* 0x0000240001e27983 */ /* 0x000f280000300800 */
[----:B------:R-:W4:Y:S04]  /*d940*/  LDL.LU R227, [R1+0x28] ;  /* 0x0000280001e37983 */ /* 0x000f280000300800 */
[----:B------:R-:W-:Y:S01]  /*d950*/  @!P5 STG.E.U8 desc[UR20][R24.64+0xc0], R9 ;  /* 0x0000c0091800d986 */ /* 0x000fe2000c101114 */
[C---:B------:R-:W-:Y:S02]  /*d960*/  ISETP.LT.OR P5, PT, R35.reuse, 0xc9, !P1 ;  /* 0x000000c92300780c */ /* 0x040fe40004fa1670 */
[----:B0-----:R-:W-:Y:S01]  /*d970*/  F2FP.SATFINITE.E5M2.F32.PACK_AB_MERGE_C R5, RZ, R0, RZ ;  /* 0x00000000ff05723e */ /* 0x001fe200048060ff */
[----:B------:R0:W-:Y:S01]  /*d980*/  @!P6 STG.E.U8 desc[UR20][R24.64+0xc1], R7 ;  /* 0x0000c1071800e986 */ /* 0x0001e2000c101114 */
[----:B------:R-:W-:-:S03]  /*d990*/  ISETP.LT.OR P6, PT, R35, 0xca, !P1 ;  /* 0x000000ca2300780c */ /* 0x000fc60004fc1670 */
[----:B------:R-:W-:Y:S01]  /*d9a0*/  @!P2 STG.E.U8 desc[UR20][R26.64+0xc0], R13 ;  /* 0x0000c00d1a00a986 */ /* 0x000fe2000c101114 */
[----:B------:R-:W-:-:S03]  /*d9b0*/  ISETP.LT.OR P2, PT, R35, 0xc9, !P0 ;  /* 0x000000c92300780c */ /* 0x000fc60004741670 */
[----:B------:R1:W-:Y:S01]  /*d9c0*/  @!P4 STG.E.U8 desc[UR20][R26.64+0xc1], R5 ;  /* 0x0000c1051a00c986 */ /* 0x0003e2000c101114 */
[----:B0-----:R-:W-:Y:S02]  /*d9d0*/  F2FP.SATFINITE.E5M2.F32.PACK_AB_MERGE_C R7, RZ, R2, RZ ;  /* 0x00000002ff07723e */ /* 0x001fe400048060ff */
[----:B------:R-:W-:-:S03]  /*d9e0*/  ISETP.LT.OR P4, PT, R35, 0xca, !P0 ;  /* 0x000000ca2300780c */ /* 0x000fc60004781670 */
[----:B------:R0:W-:Y:S01]  /*d9f0*/  @!P5 STG.E.U8 desc[UR20][R24.64+0xc8], R7 ;  /* 0x0000c8071800d986 */ /* 0x0001e2000c101114 */
[----:B------:R-:W-:Y:S02]  /*da00*/  ISETP.LT.OR P5, PT, R35, 0xd1, !P1 ;  /* 0x000000d12300780c */ /* 0x000fe40004fa1670 */
[----:B------:R-:W-:Y:S02]  /*da10*/  F2FP.SATFINITE.E5M2.F32.PACK_AB_MERGE_C R9, RZ, R3, RZ ;  /* 0x00000003ff09723e */ /* 0x000fe400048060ff */
[----:B------:R-:W-:-:S03]  /*da20*/  F2FP.SATFINITE.E5M2.F32.PACK_AB_MERGE_C R11, RZ, R4, RZ ;  /* 0x00000004ff0b723e */ /* 0x000fc600048060ff */
[----:B------:R0:W-:Y:S04]  /*da30*/  @!P6 STG.E.U8 desc[UR20][R24.64+0xc9], R9 ;  /* 0x0000c9091800e986 */ /* 0x0001e8000c101114 */
[----:B------:R-:W-:Y:S01]  /*da40*/  @!P2 STG.E.U8 desc[UR20][R26.64+0xc8], R11 ;  /* 0x0000c80b1a00a986 */ /* 0x000fe2000c101114 */
[----:B--2---:R-:W-:Y:S01]  /*da50*/  FMUL R2, R220, UR22 ;  /* 0x00000016dc027c20 */ /* 0x004fe20008400000 */
[----:B------:R-:W-:Y:S02]  /*da60*/  FMUL R0, R221, UR22 ;  /* 0x00000016dd007c20 */ /* 0x000fe40008400000 */
[----:B------:R-:W2:Y:S03]  /*da70*/  LDL.LU R221, [R1+0x2c] ;  /* 0x00002c0001dd7983 */ /* 0x000ea60000300800 */
[----:B-1----:R-:W-:Y:S01]  /*da80*/  F2FP.SATFINITE.E5M2.F32.PACK_AB_MERGE_C R5, RZ, R0, RZ ;  /* 0x00000000ff05723e */ /* 0x002fe200048060ff */
[----:B------:R-:W2:Y:S01]  /*da90*/  LDL.LU R220, [R1+0x30] ;  /* 0x0000300001dc7983 */ /* 0x000ea20000300800 */
[----:B------:R-:W-:Y:S01]  /*daa0*/  FMUL R0, R223, UR22 ;  /* 0x00000016df007c20 */ /* 0x000fe20008400000 */
[----:B------:R-:W-:Y:S01]  /*dab0*/  FMUL R3, R222, UR22 ;  /* 0x00000016de037c20 */ /* 0x000fe20008400000 */
[----:B0-----:R-:W-:Y:S01]  /*dac0*/  F2FP.SATFINITE.E5M2.F32.PACK_AB_MERGE_C R7, RZ, R2, RZ ;  /* 0x00000002ff07723e */ /* 0x001fe200048060ff */
[----:B------:R-:W2:Y:S02]  /*dad0*/  LDL.LU R222, [R1+0x34] ;  /* 0x0000340001de7983 */ /* 0x000ea40000300800 */
[----:B------:R-:W-:-:S02]  /*dae0*/  F2FP.SATFINITE.E5M2.F32.PACK_AB_MERGE_C R13, RZ, R0, RZ ;  /* 0x00000000ff0d723e */ /* 0x000fc400048060ff */
[----:B------:R-:W2:Y:S01]  /*daf0*/  LDL.LU R223, [R1+0x38] ;  /* 0x0000380001df7983 */ /* 0x000ea20000300800 */
[----:B------:R-:W-:Y:S01]  /*db00*/  F2FP.SATFINITE.E5M2.F32.PACK_AB_MERGE_C R9, RZ, R3, RZ ;  /* 0x00000003ff09723e */ /* 0x000fe200048060ff */
[----:B------:R-:W-:Y:S02]  /*db10*/  FMUL R2, R225, UR22 ;  /* 0x00000016e1027c20 */ /* 0x000fe40008400000 */
[----:B------:R-:W2:Y:S04]  /*db20*/  LDL.LU R225, [R1+0x3c] ;  /* 0x00003c0001e17983 */ /* 0x000ea80000300800 */
[----:B------:R-:W-:Y:S01]  /*db30*/  @!P4 STG.E.U8 desc[UR20][R26.64+0xc9], R5 ;  /* 0x0000c9051a00c986 */ /* 0x000fe2000c101114 */
[----:B---3--:R-:W-:-:S03]  /*db40*/  FMUL R0, R224, UR22 ;  /* 0x00000016e0007c20 */ /* 0x008fc60008400000 */
[----:B------:R0:W-:Y:S04]  /*db50*/  @!P5 STG.E.U8 desc[UR20][R24.64+0xd0], R7 ;  /* 0x0000d0071800d986 */ /* 0x0001e8000c101114 */
[----:B------:R-:W3:Y:S01]  /*db60*/  LDL.LU R224, [R1+0x40] ;  /* 0x0000400001e07983 */ /* 0x000ee20000300800 */
[----:B----4-:R-:W-:-:S03]  /*db70*/  FMUL R3, R226, UR22 ;  /* 0x00000016e2037c20 */ /* 0x010fc60008400000 */
[----:B------:R-:W4:Y:S01]  /*db80*/  LDL.LU R226, [R1+0x44] ;  /* 0x0000440001e27983 */ /* 0x000f220000300800 */
[----:B0-----:R-:W-:Y:S01]  /*db90*/  F2FP.SATFINITE.E5M2.F32.PACK_AB_MERGE_C R7, RZ, R0, RZ ;  /* 0x00000000ff07723e */ /* 0x001fe200048060ff */
[----:B------:R-:W-:Y:S02]  /*dba0*/  FMUL R0, R227, UR22 ;  /* 0x00000016e3007c20 */ /* 0x000fe40008400000 */
[----:B------:R-:W4:Y:S01]  /*dbb0*/  LDL.LU R227, [R1+0x48] ;  /* 0x0000480001e37983 */ /* 0x000f220000300800 */
[C---:B------:R-:W-:Y:S02]  /*dbc0*/  ISETP.LT.OR P6, PT, R35.reuse, 0xd2, !P1 ;  /* 0x000000d22300780c */ /* 0x040fe40004fc1670 */
[C---:B------:R-:W-:Y:S01]  /*dbd0*/  ISETP.LT.OR P4, PT, R35.reuse, 0xd2, !P0 ;  /* 0x000000d22300780c */ /* 0x040fe20004781670 */
[----:B------:R-:W4:Y:S01]  /*dbe0*/  LDL.LU R219, [R1+0x4c] ;  /* 0x00004c0001db7983 */ /* 0x000f220000300800 */
[----:B------:R-:W-:Y:S02]  /*dbf0*/  F2FP.SATFINITE.E5M2.F32.PACK_AB_MERGE_C R5, RZ, R2, RZ ;  /* 0x00000002ff05723e */ /* 0x000fe400048060ff */
[----:B------:R-:W-:-:S02]  /*dc00*/  ISETP.LT.OR P2, PT, R35, 0xd1, !P0 ;  /* 0x000000d12300780c */ /* 0x000fc40004741670 */
[----:B------:R-:W-:Y:S02]  /*dc10*/  ISETP.LT.OR P5, PT, R35, 0xd9, !P1 ;  /* 0x000000d92300780c */ /* 0x000fe40004fa1670 */
[----:B------:R-:W-:-:S03]  /*dc20*/  F2FP.SATFINITE.E5M2.F32.PACK_AB_MERGE_C R11, RZ, R0, RZ ;  /* 0x00000000ff0b723e */ /* 0x000fc600048060ff */
[----:B------:R0:W-:Y:S01]  /*dc30*/  @!P6 STG.E.U8 desc[UR20][R24.64+0xd1], R9 ;  /* 0x0000d1091800e986 */ /* 0x0001e2000c101114 */
[----:B------:R-:W-:-:S03]  /*dc40*/  ISETP.LT.OR P6, PT, R35, 0xda, !P1 ;  /* 0x000000da2300780c */ /* 0x000fc60004fc1670 */
[----:B------:R1:W-:Y:S01]  /*dc50*/  @!P4 STG.E.U8 desc[UR20][R26.64+0xd1], R5 ;  /* 0x0000d1051a00c986 */ /* 0x0003e2000c101114 */
[----:B------:R-:W-:-:S03]  /*dc60*/  ISETP.LT.OR P4, PT, R35, 0xda, !P0 ;  /* 0x000000da2300780c */ /* 0x000fc60004781670 */
[----:B------:R-:W-:Y:S01]  /*dc70*/  @!P2 STG.E.U8 desc[UR20][R26.64+0xd0], R13 ;  /* 0x0000d00d1a00a986 */ /* 0x000fe2000c101114 */
[----:B0-----:R-:W-:-:S03]  /*dc80*/  F2FP.SATFINITE.E5M2.F32.PACK_AB_MERGE_C R9, RZ, R3, RZ ;  /* 0x00000003ff09723e */ /* 0x001fc600048060ff */
[----:B------:R0:W-:Y:S04]  /*dc90*/  @!P5 STG.E.U8 desc[UR20][R24.64+0xd8], R7 ;  /* 0x0000d8071800d986 */ /* 0x0001e8000c101114 */
[----:B------:R0:W-:Y:S01]  /*dca0*/  @!P6 STG.E.U8 desc[UR20][R24.64+0xd9], R9 ;  /* 0x0000d9091800e986 */ /* 0x0001e2000c101114 */
[----:B--2---:R-:W-:-:S03]  /*dcb0*/  FMUL R0, R221, UR22 ;  /* 0x00000016dd007c20 */ /* 0x004fc60008400000 */
[----:B------:R-:W2:Y:S01]  /*dcc0*/  LDL.LU R221, [R1+0x50] ;  /* 0x0000500001dd7983 */ /* 0x000ea20000300800 */
[----:B------:R-:W-:-:S03]  /*dcd0*/  FMUL R2, R220, UR22 ;  /* 0x00000016dc027c20 */ /* 0x000fc60008400000 */
[----:B------:R-:W2:Y:S01]  /*dce0*/  LDL.LU R220, [R1+0x54] ;  /* 0x0000540001dc7983 */ /* 0x000ea20000300800 */
[----:B-1----:R-:W-:Y:S01]  /*dcf0*/  F2FP.SATFINITE.E5M2.F32.PACK_AB_MERGE_C R5, RZ, R0, RZ ;  /* 0x00000000ff05723e */ /* 0x002fe200048060ff */
[----:B------:R-:W-:Y:S02]  /*dd00*/  FMUL R3, R222, UR22 ;  /* 0x00000016de037c20 */ /* 0x000fe40008400000 */
[----:B------:R-:W2:Y:S01]  /*dd10*/  LDL.LU R222, [R1+0x58] ;  /* 0x0000580001de7983 */ /* 0x000ea20000300800 */
[----:B0-----:R-:W-:Y:S01]  /*dd20*/  F2FP.SATFINITE.E5M2.F32.PACK_AB_MERGE_C R7, RZ, R2, RZ ;  /* 0x00000002ff07723e */ /* 0x001fe200048060ff */
[----:B------:R-:W-:Y:S01]  /*dd30*/  FMUL R4, R223, UR22 ;  /* 0x00000016df047c20 */ /* 0x000fe20008400000 */
[----:B------:R-:W-:Y:S01]  /*dd40*/  F2FP.SATFINITE.E5M2.F32.PACK_AB_MERGE_C R9, RZ, R3, RZ ;  /* 0x00000003ff09723e */ /* 0x000fe200048060ff */
[----:B------:R-:W2:Y:S01]  /*dd50*/  LDL.LU R223, [R1+0x5c] ;  /* 0x00005c0001df7983 */ /* 0x000ea20000300800 */
[----:B------:R-:W-:-:S03]  /*dd60*/  FMUL R0, R225, UR22 ;  /* 0x00000016e1007c20 */ /* 0x000fc60008400000 */
[----:B------:R0:W-:Y:S04]  /*dd70*/  @!P4 STG.E.U8 desc[UR20][R26.64+0xd9], R5 ;  /* 0x0000d9051a00c986 */ /* 0x0001e8000c101114 */
[----:B------:R-:W2:Y:S01]  /*dd80*/  LDL.LU R225, [R1+0x60] ;  /* 0x0000600001e17983 */ /* 0x000ea20000300800 */
[----:B0-----:R-:W-:Y:S01]  /*dd90*/  F2FP.SATFINITE.E5M2.F32.PACK_AB_MERGE_C R5, RZ, R0, RZ ;  /* 0x00000000ff05723e */ /* 0x001fe200048060ff */
[----:B---3--:R-:W-:Y:S02]  /*dda0*/  FMUL R2, R224, UR22 ;  /* 0x00000016e0027c20 */ /* 0x008fe40008400000 */
[----:B------:R-:W3:Y:S01]  /*ddb0*/  LDL.LU R224, [R1+0x64] ;  /* 0x0000640001e07983 */ /* 0x000ee20000300800 */
[----:B----4-:R-:W-:-:S03]  /*ddc0*/  FMUL R3, R226, UR22 ;  /* 0x00000016e2037c20 */ /* 0x010fc60008400000 */
[----:B------:R-:W4:Y:S01]  /*ddd0*/  LDL.LU R226, [R1+0x68] ;  /* 0x0000680001e27983 */ /* 0x000f220000300800 */
[----:B------:R-:W-:-:S03]  /*dde0*/  FMUL R0, R227, UR22 ;  /* 0x00000016e3007c20 */ /* 0x000fc60008400000 */
[----:B------:R-:W4:Y:S01]  /*ddf0*/  LDL.LU R227, [R1+0x6c] ;  /* 0x00006c0001e37983 */ /* 0x000f220000300800 */
[C---:B------:R-:W-:Y:S02]  /*de00*/  ISETP.LT.OR P2, PT, R35.reuse, 0xd9, !P0 ;  /* 0x000000d92300780c */ /* 0x040fe40004741670 */
[C---:B------:R-:W-:Y:S02]  /*de10*/  ISETP.LT.OR P5, PT, R35.reuse, 0xe1, !P1 ;  /* 0x000000e12300780c */ /* 0x040fe40004fa1670 */
[C---:B------:R-:W-:Y:S02]  /*de20*/  ISETP.LT.OR P6, PT, R35.reuse, 0xe2, !P1 ;  /* 0x000000e22300780c */ /* 0x040fe40004fc1670 */
[----:B------:R-:W-:-:S07]  /*de30*/  ISETP.LT.OR P4, PT, R35, 0xe2, !P0 ;  /* 0x000000e22300780c */ /* 0x000fce0004781670 */
[----:B------:R-:W-:Y:S01]  /*de40*/  @!P2 STG.E.U8 desc[UR20][R26.64+0xd8], R11 ;  /* 0x0000d80b1a00a986 */ /* 0x000fe2000c101114 */
[----:B------:R-:W-:-:S03]  /*de50*/  ISETP.LT.OR P2, PT, R35, 0xe1, !P0 ;  /* 0x000000e12300780c */ /* 0x000fc60004741670 */
[----:B------:R0:W-:Y:S01]  /*de60*/  @!P5 STG.E.U8 desc[UR20][R24.64+0xe0], R7 ;  /* 0x0000e0071800d986 */ /* 0x0001e2000c101114 */
[----:B------:R-:W-:-:S03]  /*de70*/  ISETP.LT.OR P5, PT, R35, 0xe9, !P1 ;  /* 0x000000e92300780c */ /* 0x000fc60004fa1670 */
[----:B------:R1:W-:Y:S01]  /*de80*/  @!P6 STG.E.U8 desc[UR20][R24.64+0xe1], R9 ;  /* 0x0000e1091800e986 */ /* 0x0003e2000c101114 */
[----:B------:R-:W-:Y:S02]  /*de90*/  ISETP.LT.OR P6, PT, R35, 0xea, !P1 ;  /* 0x000000ea2300780c */ /* 0x000fe40004fc1670 */
[----:B------:R-:W-:Y:S01]  /*dea0*/  F2FP.SATFINITE.E5M2.F32.PACK_AB_MERGE_C R13, RZ, R4, RZ ;  /* 0x00000004ff0d723e */ /* 0x000fe200048060ff */
[----:B------:R1:W-:Y:S01]  /*deb0*/  @!P4 STG.E.U8 desc[UR20][R26.64+0xe1], R5 ;  /* 0x0000e1051a00c986 */ /* 0x0003e2000c101114 */
[----:B0-----:R-:W-:-:S03]  /*dec0*/  F2FP.SATFINITE.E5M2.F32.PACK_AB_MERGE_C R7, RZ, R2, RZ ;  /* 0x00000002ff07723e */ /* 0x001fc600048060ff */
[----:B------:R-:W-:Y:S01]  /*ded0*/  @!P2 STG.E.U8 desc[UR20][R26.64+0xe0], R13 ;  /* 0x0000e00d1a00a986 */ /* 0x000fe2000c101114 */
[----:B-1----:R-:W-:-:S03]  /*dee0*/  F2FP.SATFINITE.E5M2.F32.PACK_AB_MERGE_C R9, RZ, R3, RZ ;  /* 0x00000003ff09723e */ /* 0x002fc600048060ff */
[----:B------:R0:W-:Y:S01]  /*def0*/  @!P5 STG.E.U8 desc[UR20][R24.64+0xe8], R7 ;  /* 0x0000e8071800d986 */ /* 0x0001e2000c101114 */
[C---:B------:R-:W-:Y:S02]  /*df00*/  ISETP.LT.OR P2, PT, R35.reuse, 0xe9, !P0 ;  /* 0x000000e92300780c */ /* 0x040fe40004741670 */
[C---:B------:R-:W-:Y:S01]  /*df10*/  ISETP.LT.OR P4, PT, R35.reuse, 0xea, !P0 ;  /* 0x000000ea2300780c */ /* 0x040fe20004781670 */
[----:B------:R1:W-:Y:S01]  /*df20*/  @!P6 STG.E.U8 desc[UR20][R24.64+0xe9], R9 ;  /* 0x0000e9091800e986 */ /* 0x0003e2000c101114 */
[----:B------:R-:W-:Y:S01]  /*df30*/  ISETP.LT.OR P5, PT, R35, 0xf1, !P1 ;  /* 0x000000f12300780c */ /* 0x000fe20004fa1670 */
[----:B------:R-:W-:Y:S01]  /*df40*/  FMUL R2, R219, UR22 ;  /* 0x00000016db027c20 */ /* 0x000fe20008400000 */
[----:B------:R-:W-:Y:S02]  /*df50*/  ISETP.LT.OR P6, PT, R35, 0xf2, !P1 ;  /* 0x000000f22300780c */ /* 0x000fe40004fc1670 */
[----:B------:R-:W-:Y:S02]  /*df60*/  F2FP.SATFINITE.E5M2.F32.PACK_AB_MERGE_C R11, RZ, R0, RZ ;  /* 0x00000000ff0b723e */ /* 0x000fe400048060ff */
[----:B------:R-:W-:-:S03]  /*df70*/  F2FP.SATFINITE.E5M2.F32.PACK_AB_MERGE_C R5, RZ, R2, RZ ;  /* 0x00000002ff05723e */ /* 0x000fc600048060ff */
[----:B------:R-:W-:Y:S01]  /*df80*/  @!P2 STG.E.U8 desc[UR20][R26.64+0xe8], R11 ;  /* 0x0000e80b1a00a986 */ /* 0x000fe2000c101114 */
[----:B------:R-:W-:-:S03]  /*df90*/  ISETP.LT.OR P2, PT, R35, 0xf1, !P0 ;  /* 0x000000f12300780c */ /* 0x000fc60004741670 */
[----:B------:R-:W-:Y:S01]  /*dfa0*/  @!P4 STG.E.U8 desc[UR20][R26.64+0xe9], R5 ;  /* 0x0000e9051a00c986 */ /* 0x000fe2000c101114 */
[C---:B------:R-:W-:Y:S02]  /*dfb0*/  ISETP.LT.OR P4, PT, R35.reuse, 0xf9, !P1 ;  /* 0x000000f92300780c */ /* 0x040fe40004f81670 */
[----:B------:R-:W-:Y:S01]  /*dfc0*/  ISETP.LT.OR P1, PT, R35, 0xfa, !P1 ;  /* 0x000000fa2300780c */ /* 0x000fe20004f21670 */
[----:B--2---:R-:W-:Y:S01]  /*dfd0*/  FMUL R0, R221, UR22 ;  /* 0x00000016dd007c20 */ /* 0x004fe20008400000 */
[----:B------:R-:W-:-:S04]  /*dfe0*/  FMUL R3, R220, UR22 ;  /* 0x00000016dc037c20 */ /* 0x000fc80008400000 */
[----:B0-----:R-:W-:Y:S02]  /*dff0*/  F2FP.SATFINITE.E5M2.F32.PACK_AB_MERGE_C R7, RZ, R0, RZ ;  /* 0x00000000ff07723e */ /* 0x001fe400048060ff */
[----:B-1----:R-:W-:Y:S01]  /*e000*/  F2FP.SATFINITE.E5M2.F32.PACK_AB_MERGE_C R9, RZ, R3, RZ ;  /* 0x00000003ff09723e */ /* 0x002fe200048060ff */
[----:B------:R-:W-:Y:S02]  /*e010*/  FMUL R0, R222, UR22 ;  /* 0x00000016de007c20 */ /* 0x000fe40008400000 */
[----:B------:R0:W-:Y:S01]  /*e020*/  @!P5 STG.E.U8 desc[UR20][R24.64+0xf0], R7 ;  /* 0x0000f0071800d986 */ /* 0x0001e2000c101114 */
[----:B------:R-:W-:-:S03]  /*e030*/  ISETP.LT.OR P5, PT, R35, 0xf2, !P0 ;  /* 0x000000f22300780c */ /* 0x000fc600047a1670 */
[----:B------:R1:W-:Y:S01]  /*e040*/  @!P6 STG.E.U8 desc[UR20][R24.64+0xf1], R9 ;  /* 0x0000f1091800e986 */ /* 0x0003e2000c101114 */
[----:B------:R-:W-:Y:S02]  /*e050*/  ISETP.LT.OR P6, PT, R35, 0xf9, !P0 ;  /* 0x000000f92300780c */ /* 0x000fe400047c1670 */
[----:B------:R-:W-:Y:S01]  /*e060*/  F2FP.SATFINITE.E5M2.F32.PACK_AB_MERGE_C R13, RZ, R0, RZ ;  /* 0x00000000ff0d723e */ /* 0x000fe200048060ff */
[----:B------:R-:W-:Y:S01]  /*e070*/  FMUL R0, R223, UR22 ;  /* 0x00000016df007c20 */ /* 0x000fe20008400000 */
[----:B------:R-:W-:Y:S01]  /*e080*/  ISETP.LT.OR P0, PT, R35, 0xfa, !P0 ;  /* 0x000000fa2300780c */ /* 0x000fe20004701670 */
[----:B------:R-:W-:-:S03]  /*e090*/  FMUL R2, R225, UR22 ;  /* 0x00000016e1027c20 */ /* 0x000fc60008400000 */
[----:B0-----:R-:W-:Y:S02]  /*e0a0*/  F2FP.SATFINITE.E5M2.F32.PACK_AB_MERGE_C R7, RZ, R0, RZ ;  /* 0x00000000ff07723e */ /* 0x001fe400048060ff */
[----:B-1----:R-:W-:Y:S01]  /*e0b0*/  F2FP.SATFINITE.E5M2.F32.PACK_AB_MERGE_C R9, RZ, R2, RZ ;  /* 0x00000002ff09723e */ /* 0x002fe200048060ff */
[----:B---3--:R-:W-:Y:S01]  /*e0c0*/  FMUL R3, R224, UR22 ;  /* 0x00000016e0037c20 */ /* 0x008fe20008400000 */
[----:B----4-:R-:W-:Y:S01]  /*e0d0*/  FMUL R4, R226, UR22 ;  /* 0x00000016e2047c20 */ /* 0x010fe20008400000 */
[----:B------:R-:W-:-:S03]  /*e0e0*/  FMUL R5, R227, UR22 ;  /* 0x00000016e3057c20 */ /* 0x000fc60008400000 */
[----:B------:R-:W-:Y:S02]  /*e0f0*/  F2FP.SATFINITE.E5M2.F32.PACK_AB_MERGE_C R3, RZ, R3, RZ ;  /* 0x00000003ff03723e */ /* 0x000fe400048060ff */
[----:B------:R-:W-:Y:S02]  /*e100*/  F2FP.SATFINITE.E5M2.F32.PACK_AB_MERGE_C R11, RZ, R4, RZ ;  /* 0x00000004ff0b723e */ /* 0x000fe400048060ff */
[----:B------:R-:W-:Y:S01]  /*e110*/  F2FP.SATFINITE.E5M2.F32.PACK_AB_MERGE_C R5, RZ, R5, RZ ;  /* 0x00000005ff05723e */ /* 0x000fe200048060ff */
[----:B------:R0:W-:Y:S04]  /*e120*/  @!P2 STG.E.U8 desc[UR20][R26.64+0xf0], R13 ;  /* 0x0000f00d1a00a986 */ /* 0x0001e8000c101114 */
[----:B------:R0:W-:Y:S04]  /*e130*/  @!P5 STG.E.U8 desc[UR20][R26.64+0xf1], R7 ;  /* 0x0000f1071a00d986 */ /* 0x0001e8000c101114 */
[----:B------:R0:W-:Y:S04]  /*e140*/  @!P4 STG.E.U8 desc[UR20][R24.64+0xf8], R9 ;  /* 0x0000f8091800c986 */ /* 0x0001e8000c101114 */
[----:B------:R0:W-:Y:S04]  /*e150*/  @!P1 STG.E.U8 desc[UR20][R24.64+0xf9], R3 ;  /* 0x0000f90318009986 */ /* 0x0001e8000c101114 */
[----:B------:R0:W-:Y:S04]  /*e160*/  @!P6 STG.E.U8 desc[UR20][R26.64+0xf8], R11 ;  /* 0x0000f80b1a00e986 */ /* 0x0001e8000c101114 */
[----:B------:R0:W-:Y:S02]  /*e170*/  @!P0 STG.E.U8 desc[UR20][R26.64+0xf9], R5 ;  /* 0x0000f9051a008986 */ /* 0x0001e4000c101114 */
.L_x_289:
[----:B------:R-:W-:Y:S05]  /*e180*/  BSYNC B0 ;  /* 0x0000000000007941 */ /* 0x000fea0003800000 */
.L_x_31:
[----:B0----5:R-:W2:Y:S04]  /*e190*/  LDL.LU R3, [R1+0x70] ;  /* 0x0000700001037983 */ /* 0x021ea80000300800 */
[----:B------:R-:W2:Y:S01]  /*e1a0*/  LDL.LU R2, [R1+0x74] ;  /* 0x0000740001027983 */ /* 0x000ea20000300800 */
[----:B------:R-:W-:Y:S01]  /*e1b0*/  ULDC UR6, c[0x0][0xc] ;  /* 0x0000030000067ab9 */ /* 0x000fe20000000800 */
[----:B------:R-:W-:Y:S01]  /*e1c0*/  ULDC UR7, c[0x0][0x10] ;  /* 0x0000040000077ab9 */ /* 0x000fe20000000800 */
[----:B------:R-:W2:Y:S01]  /*e1d0*/  LDC R5, c[0x0][0x14] ;  /* 0x00000500ff057b82 */ /* 0x000ea20000000800 */
[----:B------:R-:W-:Y:S01]  /*e1e0*/  UIMAD.WIDE.U32 UR6, UR6, UR7, URZ ;  /* 0x00000007060672a5 */ /* 0x000fe2000f8e003f */
[----:B------:R-:W-:Y:S01]  /*e1f0*/  PRMT R0, RZ, 0x7610, R0 ;  /* 0x00007610ff007816 */ /* 0x000fe20000000000 */
[----:B------:R-:W-:-:S04]  /*e200*/  UMOV UR24, 0xffffffff ;  /* 0xffffffff00187882 */ /* 0x000fc80000000000 */
[----:B--2---:R-:W-:-:S04]  /*e210*/  IMAD.WIDE.U32 R2, R5, UR6, R2 ;  /* 0x0000000605027c25 */ /* 0x004fc8000f8e0002 */
[----:B------:R-:W-:Y:S01]  /*e220*/  IMAD R5, R5, UR7, RZ ;  /* 0x0000000705057c24 */ /* 0x000fe2000f8e02ff */
[----:B------:R-:W-:Y:S01]  /*e230*/  ULDC.64 UR6, c[0x0][0x650] ;  /* 0x0001940000067ab9 */ /* 0x000fe20000000a00 */
[----:B------:R-:W-:Y:S01]  /*e240*/  IMAD.MOV.U32 R19, RZ, RZ, R2 ;  /* 0x000000ffff137224 */ /* 0x000fe200078e0002 */
[----:B------:R-:W-:Y:S01]  /*e250*/  ISETP.GE.U32.AND P0, PT, R2, UR6, PT ;  /* 0x0000000602007c0c */ /* 0x000fe2000bf06070 */
[----:B------:R-:W-:Y:S02]  /*e260*/  IMAD.IADD R22, R3, 0x1, R5 ;  /* 0x0000000103167824 */ /* 0x000fe400078e0205 */
[----:B------:R-:W-:-:S03]  /*e270*/  IMAD.MOV.U32 R2, RZ, RZ, -0x1 ;  /* 0xffffffffff027424 */ /* 0x000fc600078e00ff */
[----:B------:R0:W-:Y:S01]  /*e280*/  STL [R1+0x70], R22 ;  /* 0x0000701601007387 */ /* 0x0001e20000100800 */
[----:B------:R-:W-:-:S03]  /*e290*/  ISETP.GE.U32.AND.EX P0, PT, R22, UR7, PT, P0 ;  /* 0x0000000716007c0c */ /* 0x000fc6000bf06100 */
[----:B------:R0:W-:Y:S04]  /*e2a0*/  STL [R1+0x74], R19 ;  /* 0x0000741301007387 */ /* 0x0001e80000100800 */
[----:B------:R0:W-:Y:S06]  /*e2b0*/  STL [R1+0x78], R2 ;  /* 0x0000780201007387 */ /* 0x0001ec0000100800 */
[----:B------:R-:W-:Y:S05]  /*e2c0*/  @P0 BRA `(.L_x_290) ;  /* 0x00000004006c0947 */ /* 0x000fea0003800000 */
[----:B------:R-:W2:Y:S01]  /*e2d0*/  S2R R14, SR_CTAID.X ;  /* 0x00000000000e7919 */ /* 0x000ea20000002500 */
[----:B------:R-:W5:Y:S01]  /*e2e0*/  LDC.64 R8, c[0x0][0x628] ;  /* 0x00018a00ff087b82 */ /* 0x000f620000000a00 */
[----:B------:R-:W-:Y:S01]  /*e2f0*/  ULDC UR6, c[0x0][0x150] ;  /* 0x0000540000067ab9 */ /* 0x000fe20000000800 */
[----:B------:R-:W-:Y:S01]  /*e300*/  IMAD.MOV.U32 R6, RZ, RZ, R19 ;  /* 0x000000ffff067224 */ /* 0x000fe200078e0013 */
[----:B------:R-:W0:Y:S01]  /*e310*/  S2R R16, SR_CTAID.Y ;  /* 0x0000000000107919 */ /* 0x000e220000002600 */
[----:B------:R-:W-:-:S04]  /*e320*/  IMAD.MOV.U32 R7, RZ, RZ, R22 ;  /* 0x000000ffff077224 */ /* 0x000fc800078e0016 */
[----:B------:R-:W0:Y:S08]  /*e330*/  LDC R17, c[0x0][0x144] ;  /* 0x00005100ff117b82 */ /* 0x000e300000000800 */
[----:B------:R-:W0:Y:S08]  /*e340*/  LDC R10, c[0x0][0x630] ;  /* 0x00018c00ff0a7b82 */ /* 0x000e300000000800 */
[----:B------:R-:W0:Y:S01]  /*e350*/  LDC.64 R12, c[0x0][0x620] ;  /* 0x00018800ff0c7b82 */ /* 0x000e220000000a00 */
[----:B-----5:R-:W-:-:S04]  /*e360*/  ISETP.NE.U32.AND P0, PT, R8, RZ, PT ;  /* 0x000000ff0800720c */ /* 0x020fc80003f05070 */
[----:B------:R-:W-:Y:S02]  /*e370*/  ISETP.NE.AND.EX P0, PT, R9, RZ, PT, P0 ;  /* 0x000000ff0900720c */ /* 0x000fe40003f05300 */
[----:B--2---:R-:W-:-:S05]  /*e380*/  I2FP.F32.U32 R0, R14 ;  /* 0x0000000e00007245 */ /* 0x004fca0000201000 */
[----:B------:R-:W-:-:S04]  /*e390*/  FMUL R0, R0, UR6 ;  /* 0x0000000600007c20 */ /* 0x000fc80008400000 */
[----:B------:R2:W0:Y:S02]  /*e3a0*/  F2I.U32.TRUNC.NTZ R15, R0 ;  /* 0x00000000000f7305 */ /* 0x000424000020f000 */
[----:B------:R-:W-:Y:S05]  /*e3b0*/  @!P0 BRA `(.L_x_291) ;  /* 0x0000000000288947 */ /* 0x000fea0003800000 */
[----:B--2---:R-:W2:Y:S02]  /*e3c0*/  LDC R0, c[0x0][0x634] ;  /* 0x00018d00ff007b82 */ /* 0x004ea40000000800 */
[----:B--2---:R-:W-:-:S05]  /*e3d0*/  IADD3 R7, P0, R19, R0, RZ ;  /* 0x0000000013077210 */ /* 0x004fca0007f1e0ff */
[----:B------:R-:W-:-:S04]  /*e3e0*/  IMAD.X R11, RZ, RZ, R22, P0 ;  /* 0x000000ffff0b7224 */ /* 0x000fc800000e0616 */
[----:B0-----:R-:W-:-:S04]  /*e3f0*/  IMAD.WIDE.U32 R2, R11, R8, RZ ;  /* 0x000000080b027225 */ /* 0x001fc800078e00ff */
[----:B------:R-:W-:-:S04]  /*e400*/  IMAD.WIDE.U32 R4, P0, R7, R9, R2 ;  /* 0x0000000907047225 */ /* 0x000fc80007800002 */
[----:B------:R-:W-:-:S04]  /*e410*/  IMAD.WIDE.U32 R2, R7, R8, RZ ;  /* 0x0000000807027225 */ /* 0x000fc800078e00ff */
[----:B------:R-:W-:Y:S01]  /*e420*/  IMAD.X R7, RZ, RZ, RZ, P0 ;  /* 0x000000ffff077224 */ /* 0x000fe200000e06ff */
[----:B------:R-:W-:Y:S01]  /*e430*/  IADD3 RZ, P0, R3, R4, RZ ;  /* 0x0000000403ff7210 */ /* 0x000fe20007f1e0ff */
[----:B------:R-:W-:-:S04]  /*e440*/  IMAD.MOV.U32 R6, RZ, RZ, R5 ;  /* 0x000000ffff067224 */ /* 0x000fc800078e0005 */
[----:B------:R-:W-:-:S08]  /*e450*/  IMAD.WIDE.U32.X R6, R11, R9, R6, P0 ;  /* 0x000000090b067225 */ /* 0x000fd000000e0406 */
.L_x_291:
[-CC-:B01----:R-:W-:Y:S01]  /*e460*/  SHF.R.U64 R24, R6, R10.reuse, R7.reuse ;  /* 0x0000000a06187219 */ /* 0x183fe20000001207 */
[----:B------:R-:W0:Y:S01]  /*e470*/  LDC.64 R20, c[0x0][0x640] ;  /* 0x00019000ff147b82 */ /* 0x000e220000000a00 */
[----:B--2---:R-:W-:Y:S01]  /*e480*/  SHF.R.U32.HI R0, RZ, R10, R7 ;  /* 0x0000000aff007219 */ /* 0x004fe20000011607 */
[----:B------:R-:W-:Y:S01]  /*e490*/  IMAD.MOV.U32 R2, RZ, RZ, R19 ;  /* 0x000000ffff027224 */ /* 0x000fe200078e0013 */
[----:B------:R-:W-:Y:S01]  /*e4a0*/  IADD3 R5, P0, RZ, -R24, RZ ;  /* 0x80000018ff057210 */ /* 0x000fe20007f1e0ff */
[----:B------:R-:W-:Y:S01]  /*e4b0*/  IMAD.MOV R15, RZ, RZ, -R15 ;  /* 0x000000ffff0f7224 */ /* 0x000fe200078e0a0f */
[----:B------:R-:W-:Y:S01]  /*e4c0*/  ULDC UR6, c[0x0][0x154] ;  /* 0x0000550000067ab9 */ /* 0x000fe20000000800 */
[----:B------:R-:W-:Y:S02]  /*e4d0*/  IMAD.MOV.U32 R7, RZ, RZ, 0x1 ;  /* 0x00000001ff077424 */ /* 0x000fe400078e00ff */
[----:B------:R-:W1:Y:S01]  /*e4e0*/  LDC R4, c[0x0][0x618] ;  /* 0x00018600ff047b82 */ /* 0x000e620000000800 */
[----:B------:R-:W-:-:S02]  /*e4f0*/  IMAD.X R3, RZ, RZ, ~R0, P0 ;  /* 0x000000ffff037224 */ /* 0x000fc400000e0e00 */
[----:B------:R-:W-:Y:S02]  /*e500*/  IMAD R15, R17, R15, R14 ;  /* 0x0000000f110f7224 */ /* 0x000fe400078e020e */
[-C--:B------:R-:W-:Y:S02]  /*e510*/  IMAD R0, R3, R12.reuse, RZ ;  /* 0x0000000c03007224 */ /* 0x080fe400078e02ff */
[----:B------:R-:W-:Y:S01]  /*e520*/  IMAD.MOV.U32 R3, RZ, RZ, R22 ;  /* 0x000000ffff037224 */ /* 0x000fe200078e0016 */
[----:B------:R-:W2:Y:S01]  /*e530*/  LDC R6, c[0x0][0x608] ;  /* 0x00018200ff067b82 */ /* 0x000ea20000000800 */
[----:B------:R-:W-:-:S04]  /*e540*/  IMAD.WIDE.U32 R2, R5, R12, R2 ;  /* 0x0000000c05027225 */ /* 0x000fc800078e0002 */
[----:B------:R-:W-:-:S03]  /*e550*/  IMAD R5, R5, R13, R0 ;  /* 0x0000000d05057224 */ /* 0x000fc600078e0200 */
[----:B------:R-:W5:Y:S01]  /*e560*/  LDC R18, c[0x0][0x658] ;  /* 0x00019600ff127b82 */ /* 0x000f620000000800 */
[----:B------:R-:W-:Y:S01]  /*e570*/  I2FP.F32.U32 R0, R16 ;  /* 0x0000001000007245 */ /* 0x000fe20000201000 */
[----:B------:R-:W-:Y:S01]  /*e580*/  IMAD.IADD R3, R3, 0x1, R5 ;  /* 0x0000000103037824 */ /* 0x000fe200078e0205 */
[----:B0-----:R-:W-:Y:S01]  /*e590*/  ISETP.NE.U32.AND P0, PT, R20, RZ, PT ;  /* 0x000000ff1400720c */ /* 0x001fe20003f05070 */
[----:B------:R-:W-:Y:S02]  /*e5a0*/  IMAD.MOV.U32 R5, RZ, RZ, -0x1 ;  /* 0xffffffffff057424 */ /* 0x000fe400078e00ff */
[----:B------:R-:W-:Y:S02]  /*e5b0*/  FMUL R0, R0, UR6 ;  /* 0x0000000600007c20 */ /* 0x000fe40008400000 */
[----:B------:R-:W0:Y:S01]  /*e5c0*/  LDC R13, c[0x0][0x148] ;  /* 0x00005200ff0d7b82 */ /* 0x000e220000000800 */
[----:B-1----:R-:W-:Y:S01]  /*e5d0*/  SHF.R.U64 R10, R2, R4, R3 ;  /* 0x00000004020a7219 */ /* 0x002fe20000001203 */
[----:B------:R1:W0:Y:S01]  /*e5e0*/  F2I.U32.TRUNC.NTZ R12, R0 ;  /* 0x00000000000c7305 */ /* 0x000222000020f000 */
[----:B------:R-:W-:-:S02]  /*e5f0*/  ISETP.NE.AND.EX P0, PT, R21, RZ, PT, P0 ;  /* 0x000000ff1500720c */ /* 0x000fc40003f05300 */
[----:B------:R-:W-:-:S03]  /*e600*/  SHF.R.U32.HI R3, RZ, R4, R3 ;  /* 0x00000004ff037219 */ /* 0x000fc60000011603 */
[----:B------:R-:W0:Y:S01]  /*e610*/  LDC R14, c[0x0][0x600] ;  /* 0x00018000ff0e7b82 */ /* 0x000e220000000800 */
[-CC-:B--2---:R-:W-:Y:S02]  /*e620*/  SHF.R.U64 R8, R10, R6.reuse, R3.reuse ;  /* 0x000000060a087219 */ /* 0x184fe40000001203 */
[----:B------:R-:W-:-:S05]  /*e630*/  SHF.R.U32.HI R3, RZ, R6, R3 ;  /* 0x00000006ff037219 */ /* 0x000fca0000011603 */
[----:B------:R-:W2:Y:S01]  /*e640*/  LDC R19, c[0x0][0x648] ;  /* 0x00019200ff137b82 */ /* 0x000ea20000000800 */
[-CC-:B-----5:R-:W-:Y:S02]  /*e650*/  SHF.R.U64 R11, R8, R18.reuse, R3.reuse ;  /* 0x00000012080b7219 */ /* 0x1a0fe40000001203 */
[-C--:B------:R-:W-:Y:S02]  /*e660*/  SHF.L.U32 R5, R5, R18.reuse, RZ ;  /* 0x0000001205057219 */ /* 0x080fe400000006ff */
[-C--:B------:R-:W-:Y:S01]  /*e670*/  SHF.R.U32.HI R3, RZ, R18.reuse, R3 ;  /* 0x00000012ff037219 */ /* 0x080fe20000011603 */
[----:B------:R-:W-:Y:S01]  /*e680*/  IMAD.MOV.U32 R2, RZ, RZ, R11 ;  /* 0x000000ffff027224 */ /* 0x000fe200078e000b */
[----:B------:R-:W-:Y:S01]  /*e690*/  SHF.L.U32 R34, R7, R18, RZ ;  /* 0x0000001207227219 */ /* 0x000fe200000006ff */
[----:B------:R-:W0:Y:S01]  /*e6a0*/  LDC R22, c[0x0][0x638] ;  /* 0x00018e00ff167b82 */ /* 0x000e220000000800 */
[----:B------:R-:W-:-:S07]  /*e6b0*/  LOP3.LUT R17, RZ, R5, RZ, 0x33, !PT ;  /* 0x00000005ff117212 */ /* 0x000fce00078e33ff */
[----:B------:R-:W0:Y:S01]  /*e6c0*/  LDC R23, c[0x0][0x610] ;  /* 0x00018400ff177b82 */ /* 0x000e220000000800 */
[----:B-1----:R-:W-:Y:S05]  /*e6d0*/  @!P0 BRA `(.L_x_292) ;  /* 0x0000000000288947 */ /* 0x002fea0003800000 */
        /* <DEDUP_REMOVED lines=10> */
.L_x_292:
[----:B--2---:R-:W-:Y:S01]  /*e780*/  SHF.R.U64 R0, R2, R19, R3 ;  /* 0x0000001302007219 */ /* 0x004fe20000001203 */
[----:B0-----:R-:W-:Y:S01]  /*e790*/  VIADD R3, R14, 0xffffffff ;  /* 0xffffffff0e037836 */ /* 0x001fe20000000000 */
[----:B------:R-:W-:Y:S01]  /*e7a0*/  LOP3.LUT R5, R8, R17, RZ, 0xc0, !PT ;  /* 0x0000001108057212 */ /* 0x000fe200078ec0ff */
[----:B------:R-:W-:Y:S01]  /*e7b0*/  IMAD.MOV R12, RZ, RZ, -R12 ;  /* 0x000000ffff0c7224 */ /* 0x000fe200078e0a0c */
[----:B------:R-:W-:Y:S01]  /*e7c0*/  R2UR UR24, R24 ;  /* 0x00000000181872ca */ /* 0x000fe200000e0000 */
[----:B------:R-:W-:Y:S01]  /*e7d0*/  IMAD.MOV R2, RZ, RZ, -R0 ;  /* 0x000000ffff027224 */ /* 0x000fe200078e0a00 */
[----:B------:R-:W-:Y:S01]  /*e7e0*/  LOP3.LUT R3, R10, R3, RZ, 0xc0, !PT ;  /* 0x000000030a037212 */ /* 0x000fe200078ec0ff */
[----:B------:R-:W-:Y:S02]  /*e7f0*/  IMAD R34, R34, R0, R5 ;  /* 0x0000000022227224 */ /* 0x000fe400078e0205 */
[----:B------:R-:W-:Y:S02]  /*e800*/  @P3 IMAD R15, R13, R12, R16 ;  /* 0x0000000c0d0f3224 */ /* 0x000fe400078e0210 */
[----:B------:R-:W-:-:S02]  /*e810*/  IMAD R0, R2, R22, R11 ;  /* 0x0000001602007224 */ /* 0x000fc400078e020b */
[----:B------:R-:W-:Y:S02]  /*e820*/  IMAD R34, R34, R23, R15 ;  /* 0x0000001722227224 */ /* 0x000fe400078e020f */
[----:B------:R-:W-:Y:S02]  /*e830*/  IMAD R3, R0, R14, R3 ;  /* 0x0000000e00037224 */ /* 0x000fe400078e0203 */
[----:B------:R-:W-:-:S03]  /*e840*/  IMAD.MOV.U32 R0, RZ, RZ, 0x1 ;  /* 0x00000001ff007424 */ /* 0x000fc600078e00ff */
[----:B------:R-:W-:Y:S02]  /*e850*/  SEL R2, R3, R34, !P3 ;  /* 0x0000002203027207 */ /* 0x000fe40005800000 */
[----:B------:R-:W-:-:S03]  /*e860*/  SEL R34, R34, R3, !P3 ;  /* 0x0000000322227207 */ /* 0x000fc60005800000 */
[----:B------:R2:W-:Y:S04]  /*e870*/  STL [R1+0x78], R2 ;  /* 0x0000780201007387 */ /* 0x0005e80000100800 */
.L_x_290:
[----:B------:R-:W-:Y:S01]  /*e880*/  UIADD3 UR5, UR12, UR5, URZ ;  /* 0x000000050c057290 */ /* 0x000fe2000fffe03f */
[----:B------:R0:W-:Y:S01]  /*e890*/  STL [R1+0x7c], R34 ;  /* 0x00007c2201007387 */ /* 0x0001e20000100800 */
[----:B------:R-:W-:Y:S02]  /*e8a0*/  LOP3.LUT P0, RZ, R0, 0xff, RZ, 0xc0, !PT ;  /* 0x000000ff00ff7812 */ /* 0x000fe4000780c0ff */
[----:B------:R-:W-:Y:S02]  /*e8b0*/  USHF.R.U32.HI UR6, URZ, 0x2, UR5 ;  /* 0x000000023f067899 */ /* 0x000fe40008011605 */
[----:B------:R-:W-:Y:S02]  /*e8c0*/  UISETP.GT.U32.AND UP0, UPT, UR5, 0x3, UPT ;  /* 0x000000030500788c */ /* 0x000fe4000bf04070 */
[----:B------:R-:W-:Y:S02]  /*e8d0*/  ULOP3.LUT UR6, UR6, 0x1, URZ, 0xc0, !UPT ;  /* 0x0000000106067892 */ /* 0x000fe4000f8ec03f */
[----:B------:R-:W-:-:S02]  /*e8e0*/  UISETP.LT.U32.AND UP0, UPT, UR12, 0x4, UP0 ;  /* 0x000000040c00788c */ /* 0x000fc40008701070 */
[----:B------:R-:W-:Y:S02]  /*e8f0*/  UISETP.NE.U32.AND UP1, UPT, UR6, 0x1, UPT ;  /* 0x000000010600788c */ /* 0x000fe4000bf25070 */
[----:B------:R-:W-:Y:S02]  /*e900*/  USEL UR7, URZ, 0x1, !UP0 ;  /* 0x000000013f077887 */ /* 0x000fe4000c000000 */
[----:B------:R-:W-:Y:S02]  /*e910*/  UISETP.GT.U32.AND UP1, UPT, UR12, 0x3, !UP1 ;  /* 0x000000030c00788c */ /* 0x000fe4000cf24070 */
[----:B------:R-:W-:Y:S02]  /*e920*/  ULOP3.LUT UR5, UR5, 0x3, URZ, 0xc0, !UPT ;  /* 0x0000000305057892 */ /* 0x000fe4000f8ec03f */
[----:B------:R-:W-:-:S04]  /*e930*/  USEL UR6, URZ, 0x1, !UP1 ;  /* 0x000000013f067887 */ /* 0x000fc8000c800000 */
[----:B------:R-:W-:Y:S01]  /*e940*/  ULOP3.LUT UR4, UR6, UR4, UR7, 0x96, !UPT ;  /* 0x0000000406047292 */ /* 0x000fe2000f8e9607 */
[----:B0-----:R-:W-:Y:S11]  /*e950*/  @P0 BRA `(.L_x_293) ;  /* 0xffffff2400b00947 */ /* 0x001ff6000383ffff */
[----:B------:R-:W-:Y:S05]  /*e960*/  EXIT ;  /* 0x000000000000794d */ /* 0x000fea0003800000 */
.L_x_3:
[----:B------:R-:W2:Y:S01]  /*e970*/  LDL R16, [R1+0x74] ;  /* 0x0000740001107983 */ /* 0x000ea20000100800 */
[----:B------:R-:W-:-:S03]  /*e980*/  ULDC.64 UR4, c[0x0][0x650] ;  /* 0x0001940000047ab9 */ /* 0x000fc60000000a00 */
[----:B------:R-:W3:Y:S01]  /*e990*/  LDL R17, [R1+0x70] ;  /* 0x0000700001117983 */ /* 0x000ee20000100800 */
[----:B------:R-:W-:Y:S01]  /*e9a0*/  PRMT R4, RZ, 0x7610, R4 ;  /* 0x00007610ff047816 */ /* 0x000fe20000000004 */
[----:B------:R-:W-:Y:S02]  /*e9b0*/  IMAD.MOV.U32 R5, RZ, RZ, -0x1 ;  /* 0xffffffffff057424 */ /* 0x000fe400078e00ff */
[----:B------:R-:W-:Y:S02]  /*e9c0*/  IMAD.MOV.U32 R6, RZ, RZ, -0x1 ;  /* 0xffffffffff067424 */ /* 0x000fe400078e00ff */
[----:B------:R-:W-:Y:S01]  /*e9d0*/  IMAD.MOV.U32 R11, RZ, RZ, -0x1 ;  /* 0xffffffffff0b7424 */ /* 0x000fe200078e00ff */
[----:B--2---:R-:W-:-:S04]  /*e9e0*/  ISETP.GE.U32.AND P0, PT, R16, UR4, PT ;  /* 0x0000000410007c0c */ /* 0x004fc8000bf06070 */
[----:B---3--:R-:W-:-:S13]  /*e9f0*/  ISETP.GE.U32.AND.EX P0, PT, R17, UR5, PT, P0 ;  /* 0x0000000511007c0c */ /* 0x008fda000bf06100 */
[----:B------:R-:W-:Y:S05]  /*ea00*/  @P0 BRA `(.L_x_294) ;  /* 0x00000004005c0947 */ /* 0x000fea0003800000 */
        /* <DEDUP_REMOVED lines=18> */
.L_x_295:
[-CC-:B------:R-:W-:Y:S01]  /*eb30*/  SHF.R.U64 R11, R8, R12.reuse, R9.reuse ;  /* 0x0000000c080b7219 */ /* 0x180fe20000001209 */
[----:B------:R-:W0:Y:S01]  /*eb40*/  LDC.64 R20, c[0x0][0x640] ;  /* 0x00019000ff147b82 */ /* 0x000e220000000a00 */
[----:B------:R-:W-:Y:S01]  /*eb50*/  SHF.R.U32.HI R3, RZ, R12, R9 ;  /* 0x0000000cff037219 */ /* 0x000fe20000011609 */
[----:B------:R-:W-:Y:S01]  /*eb60*/  ULDC UR4, c[0x0][0x150] ;  /* 0x0000540000047ab9 */ /* 0x000fe20000000800 */
[----:B------:R-:W-:Y:S01]  /*eb70*/  IADD3 R7, P0, RZ, -R11, RZ ;  /* 0x8000000bff077210 */ /* 0x000fe20007f1e0ff */
[----:B------:R-:W-:Y:S01]  /*eb80*/  IMAD.MOV.U32 R4, RZ, RZ, R16 ;  /* 0x000000ffff047224 */ /* 0x000fe200078e0010 */
[----:B------:R-:W-:Y:S01]  /*eb90*/  I2FP.F32.U32 R6, R2 ;  /* 0x0000000200067245 */ /* 0x000fe20000201000 */
[----:B------:R-:W-:Y:S02]  /*eba0*/  IMAD.MOV.U32 R5, RZ, RZ, R17 ;  /* 0x000000ffff057224 */ /* 0x000fe400078e0011 */
[----:B------:R-:W1:Y:S01]  /*ebb0*/  LDC R10, c[0x0][0x618] ;  /* 0x00018600ff0a7b82 */ /* 0x000e620000000800 */
[----:B------:R-:W-:-:S02]  /*ebc0*/  IMAD.X R3, RZ, RZ, ~R3, P0 ;  /* 0x000000ffff037224 */ /* 0x000fc400000e0e03 */
[----:B------:R-:W-:Y:S01]  /*ebd0*/  FMUL R9, R6, UR4 ;  /* 0x0000000406097c20 */ /* 0x000fe20008400000 */
[----:B------:R-:W-:Y:S01]  /*ebe0*/  IMAD.WIDE.U32 R4, R7, R14, R4 ;  /* 0x0000000e07047225 */ /* 0x000fe200078e0004 */
[----:B------:R-:W-:-:S03]  /*ebf0*/  ULDC UR4, c[0x0][0x154] ;  /* 0x0000550000047ab9 */ /* 0x000fc60000000800 */
[----:B------:R-:W-:Y:S01]  /*ec00*/  IMAD R6, R3, R14, RZ ;  /* 0x0000000e03067224 */ /* 0x000fe200078e02ff */
[----:B------:R-:W2:Y:S01]  /*ec10*/  LDC R13, c[0x0][0x144] ;  /* 0x00005100ff0d7b82 */ /* 0x000ea20000000800 */
[----:B------:R-:W3:Y:S02]  /*ec20*/  F2I.U32.TRUNC.NTZ R9, R9 ;  /* 0x0000000900097305 */ /* 0x000ee4000020f000 */
[----:B------:R-:W-:Y:S02]  /*ec30*/  IMAD R3, R7, R15, R6 ;  /* 0x0000000f07037224 */ /* 0x000fe400078e0206 */
[----:B------:R-:W-:Y:S02]  /*ec40*/  IMAD.MOV.U32 R6, RZ, RZ, -0x1 ;  /* 0xffffffffff067424 */ /* 0x000fe400078e00ff */
[----:B------:R-:W-:Y:S01]  /*ec50*/  IMAD.IADD R3, R5, 0x1, R3 ;  /* 0x0000000105037824 */ /* 0x000fe200078e0203 */
[----:B------:R-:W4:Y:S01]  /*ec60*/  LDC R12, c[0x0][0x608] ;  /* 0x00018200ff0c7b82 */ /* 0x000f220000000800 */
[----:B------:R-:W-:-:S02]  /*ec70*/  I2FP.F32.U32 R5, R0 ;  /* 0x0000000000057245 */ /* 0x000fc40000201000 */
[----:B0-----:R-:W-:-:S03]  /*ec80*/  ISETP.NE.U32.AND P0, PT, R20, RZ, PT ;  /* 0x000000ff1400720c */ /* 0x001fc60003f05070 */
[----:B------:R-:W-:Y:S01]  /*ec90*/  FMUL R5, R5, UR4 ;  /* 0x0000000405057c20 */ /* 0x000fe20008400000 */
[----:B------:R-:W-:Y:S01]  /*eca0*/  ISETP.NE.AND.EX P0, PT, R21, RZ, PT, P0 ;  /* 0x000000ff1500720c */ /* 0x000fe20003f05300 */
[----:B------:R-:W0:Y:S01]  /*ecb0*/  LDC R7, c[0x0][0x658] ;  /* 0x00019600ff077b82 */ /* 0x000e220000000800 */
[-C--:B-1----:R-:W-:Y:S01]  /*ecc0*/  SHF.R.U64 R8, R4, R10.reuse, R3 ;  /* 0x0000000a04087219 */ /* 0x082fe20000001203 */
[----:B---3--:R-:W-:Y:S01]  /*ecd0*/  IMAD.MOV R4, RZ, RZ, -R9 ;  /* 0x000000ffff047224 */ /* 0x008fe200078e0a09 */
[----:B------:R-:W-:Y:S02]  /*ece0*/  SHF.R.U32.HI R3, RZ, R10, R3 ;  /* 0x0000000aff037219 */ /* 0x000fe40000011603 */
[----:B------:R1:W3:Y:S03]  /*ecf0*/  F2I.U32.TRUNC.NTZ R10, R5 ;  /* 0x00000005000a7305 */ /* 0x0002e6000020f000 */
[----:B------:R-:W1:Y:S01]  /*ed00*/  LDC R17, c[0x0][0x148] ;  /* 0x00005200ff117b82 */ /* 0x000e620000000800 */
[----:B--2---:R-:W-:-:S02]  /*ed10*/  IMAD R19, R13, R4, R2 ;  /* 0x000000040d137224 */ /* 0x004fc400078e0202 */
[----:B------:R-:W-:-:S05]  /*ed20*/  IMAD.MOV.U32 R4, RZ, RZ, 0x1 ;  /* 0x00000001ff047424 */ /* 0x000fca00078e00ff */
[----:B------:R-:W2:Y:S01]  /*ed30*/  LDC R14, c[0x0][0x600] ;  /* 0x00018000ff0e7b82 */ /* 0x000ea20000000800 */
[-CC-:B----4-:R-:W-:Y:S02]  /*ed40*/  SHF.R.U64 R13, R8, R12.reuse, R3.reuse ;  /* 0x0000000c080d7219 */ /* 0x190fe40000001203 */
[----:B------:R-:W-:-:S05]  /*ed50*/  SHF.R.U32.HI R2, RZ, R12, R3 ;  /* 0x0000000cff027219 */ /* 0x000fca0000011603 */
[----:B------:R-:W4:Y:S01]  /*ed60*/  LDC R16, c[0x0][0x648] ;  /* 0x00019200ff107b82 */ /* 0x000f220000000800 */
[-CC-:B0-----:R-:W-:Y:S02]  /*ed70*/  SHF.R.U64 R15, R13, R7.reuse, R2.reuse ;  /* 0x000000070d0f7219 */ /* 0x181fe40000001202 */
[-C--:B------:R-:W-:Y:S02]  /*ed80*/  SHF.L.U32 R6, R6, R7.reuse, RZ ;  /* 0x0000000706067219 */ /* 0x080fe400000006ff */
[-C--:B------:R-:W-:Y:S01]  /*ed90*/  SHF.R.U32.HI R3, RZ, R7.reuse, R2 ;  /* 0x00000007ff037219 */ /* 0x080fe20000011602 */
[----:B------:R-:W-:Y:S01]  /*eda0*/  IMAD.MOV.U32 R2, RZ, RZ, R15 ;  /* 0x000000ffff027224 */ /* 0x000fe200078e000f */
[----:B------:R-:W-:Y:S01]  /*edb0*/  SHF.L.U32 R12, R4, R7, RZ ;  /* 0x00000007040c7219 */ /* 0x000fe200000006ff */
[----:B------:R-:W0:Y:S01]  /*edc0*/  LDC R18, c[0x0][0x638] ;  /* 0x00018e00ff127b82 */ /* 0x000e220000000800 */
[----:B------:R-:W-:-:S07]  /*edd0*/  LOP3.LUT R22, RZ, R6, RZ, 0x33, !PT ;  /* 0x00000006ff167212 */ /* 0x000fce00078e33ff */
        /* <DEDUP_REMOVED lines=12> */
.L_x_296:
[----:B----4-:R-:W-:Y:S01]  /*eea0*/  SHF.R.U64 R3, R2, R16, R3 ;  /* 0x0000001002037219 */ /* 0x010fe20000001203 */
[----:B--2---:R-:W-:Y:S01]  /*eeb0*/  VIADD R5, R14, 0xffffffff ;  /* 0xffffffff0e057836 */ /* 0x004fe20000000000 */
[----:B------:R-:W-:Y:S01]  /*eec0*/  LOP3.LUT R2, R13, R22, RZ, 0xc0, !PT ;  /* 0x000000160d027212 */ /* 0x000fe200078ec0ff */
[----:B------:R-:W-:Y:S02]  /*eed0*/  IMAD.MOV R10, RZ, RZ, -R10 ;  /* 0x000000ffff0a7224 */ /* 0x000fe400078e0a0a */
[----:B------:R-:W-:Y:S02]  /*eee0*/  IMAD.MOV R4, RZ, RZ, -R3 ;  /* 0x000000ffff047224 */ /* 0x000fe400078e0a03 */
[----:B------:R-:W-:Y:S01]  /*eef0*/  IMAD R2, R12, R3, R2 ;  /* 0x000000030c027224 */ /* 0x000fe200078e0202 */
[----:B------:R-:W-:Y:S01]  /*ef00*/  LOP3.LUT R3, R8, R5, RZ, 0xc0, !PT ;  /* 0x0000000508037212 */ /* 0x000fe200078ec0ff */
[----:B------:R-:W-:Y:S02]  /*ef10*/  @P3 IMAD R19, R17, R10, R0 ;  /* 0x0000000a11133224 */ /* 0x000fe400078e0200 */
[----:B0-----:R-:W-:-:S02]  /*ef20*/  IMAD R0, R4, R18, R15 ;  /* 0x0000001204007224 */ /* 0x001fc400078e020f */
[----:B------:R-:W-:Y:S02]  /*ef30*/  IMAD R5, R2, R23, R19 ;  /* 0x0000001702057224 */ /* 0x000fe400078e0213 */
[----:B------:R-:W-:Y:S02]  /*ef40*/  IMAD R0, R0, R14, R3 ;  /* 0x0000000e00007224 */ /* 0x000fe400078e0203 */
[----:B------:R-:W-:-:S03]  /*ef50*/  IMAD.MOV.U32 R4, RZ, RZ, 0x1 ;  /* 0x00000001ff047424 */ /* 0x000fc600078e00ff */
[----:B------:R-:W-:Y:S02]  /*ef60*/  SEL R6, R0, R5, !P3 ;  /* 0x0000000500067207 */ /* 0x000fe40005800000 */
[----:B------:R-:W-:-:S07]  /*ef70*/  SEL R5, R5, R0, !P3 ;  /* 0x0000000005057207 */ /* 0x000fce0005800000 */
.L_x_294:
[----:B------:R-:W-:-:S08]  /*ef80*/  NOP ;  /* 0x0000000000007918 */ /* 0x000fd00000000000 */
[----:B------:R-:W0:-:S00]  /*ef90*/  USETMAXREG.DEALLOC.CTAPOOL 0x28 ;  /* 0x00000028000079c8 */ /* 0x000e0000080e0500 */
[----:B------:R-:W-:-:S13]  /*efa0*/  ISETP.NE.AND P0, PT, RZ, UR8, PT ;  /* 0x00000008ff007c0c */ /* 0x000fda000bf05270 */
[----:B------:R-:W-:Y:S05]  /*efb0*/  @P0 EXIT ;  /* 0x000000000000094d */ /* 0x000fea0003800000 */
[----:B0-----:R-:W-:Y:S01]  /*efc0*/  LOP3.LUT P0, RZ, R4, 0xff, RZ, 0xc0, !PT ;  /* 0x000000ff04ff7812 */ /* 0x001fe2000780c0ff */
[----:B------:R-:W-:Y:S02]  /*efd0*/  IMAD.MOV.U32 R0, RZ, RZ, 0x1 ;  /* 0x00000001ff007424 */ /* 0x000fe400078e00ff */
[----:B------:R-:W-:-:S10]  /*efe0*/  IMAD.MOV.U32 R8, RZ, RZ, RZ ;  /* 0x000000ffff087224 */ /* 0x000fd400078e00ff */
[----:B------:R-:W-:Y:S05]  /*eff0*/  @!P0 BRA `(.L_x_297) ;  /* 0x0000000c00548947 */ /* 0x000fea0003800000 */
[----:B------:R-:W0:Y:S01]  /*f000*/  S2R R2, SR_TID.X ;  /* 0x0000000000027919 */ /* 0x000e220000002100 */
[----:B------:R-:W-:Y:S01]  /*f010*/  ULDC UR4, c[0x0][0x28c] ;  /* 0x0000a30000047ab9 */ /* 0x000fe20000000800 */
[----:B------:R-:W-:Y:S01]  /*f020*/  ULDC UR6, c[0x0][0x658] ;  /* 0x0001960000067ab9 */ /* 0x000fe20000000800 */
[----:B------:R-:W-:Y:S01]  /*f030*/  UIADD3 UR10, UR4, 0x7f, URZ ;  /* 0x0000007f040a7890 */ /* 0x000fe2000fffe03f */
[----:B------:R-:W-:Y:S01]  /*f040*/  BSSY B0, `(.L_x_297) ;  /* 0x00000d0000007945 */ /* 0x000fe20003800000 */
[----:B------:R-:W-:Y:S01]  /*f050*/  UMOV UR7, 0xffffffff ;  /* 0xffffffff00077882 */ /* 0x000fe20000000000 */
[----:B------:R-:W-:Y:S01]  /*f060*/  ULDC UR5, c[0x0][0x600] ;  /* 0x0001800000057ab9 */ /* 0x000fe20000000800 */
[----:B------:R-:W-:Y:S01]  /*f070*/  UMOV UR9, 0x1 ;  /* 0x0000000100097882 */ /* 0x000fe20000000000 */
[----:B------:R-:W-:Y:S01]  /*f080*/  USHF.L.U32 UR7, UR7, UR6, URZ ;  /* 0x0000000607077299 */ /* 0x000fe2000800063f */
[----:B------:R-:W-:Y:S01]  /*f090*/  IMAD.MOV.U32 R9, RZ, RZ, 0x1 ;  /* 0x00000001ff097424 */ /* 0x000fe200078e00ff */
[----:B------:R-:W-:Y:S01]  /*f0a0*/  UIADD3 UR4, UR5, -0x1, URZ ;  /* 0xffffffff05047890 */ /* 0x000fe2000fffe03f */
[----:B------:R-:W-:Y:S01]  /*f0b0*/  IMAD.MOV.U32 R0, RZ, RZ, 0x1 ;  /* 0x00000001ff007424 */ /* 0x000fe200078e00ff */
[----:B------:R-:W-:Y:S01]  /*f0c0*/  USHF.R.S32.HI UR11, URZ, 0x1f, UR10 ;  /* 0x0000001f3f0b7899 */ /* 0x000fe2000801140a */
[----:B------:R-:W-:Y:S01]  /*f0d0*/  IMAD.MOV.U32 R8, RZ, RZ, RZ ;  /* 0x000000ffff087224 */ /* 0x000fe200078e00ff */
[----:B------:R-:W-:Y:S01]  /*f0e0*/  ULDC UR8, c[0x0][0xc] ;  /* 0x0000030000087ab9 */ /* 0x000fe20000000800 */
[----:B------:R-:W-:-:S02]  /*f0f0*/  USHF.L.U32 UR5, UR9, UR6, URZ ;  /* 0x0000000609057299 */ /* 0x000fc4000800063f */
[----:B------:R-:W-:Y:S01]  /*f100*/  ULEA.HI UR11, UR11, UR10, URZ, 0x7 ;  /* 0x0000000a0b0b7291 */ /* 0x000fe2000f8f383f */
[----:B------:R-:W-:Y:S01]  /*f110*/  ULDC UR9, c[0x0][0x10] ;  /* 0x0000040000097ab9 */ /* 0x000fe20000000800 */
[----:B------:R-:W-:Y:S02]  /*f120*/  ULOP3.LUT UR6, URZ, UR7, URZ, 0x33, !UPT ;  /* 0x000000073f067292 */ /* 0x000fe4000f8e333f */
[----:B------:R-:W-:Y:S01]  /*f130*/  UIMAD.WIDE.U32 UR8, UR8, UR9, URZ ;  /* 0x00000009080872a5 */ /* 0x000fe2000f8e003f */
[----:B------:R-:W-:Y:S01]  /*f140*/  ULDC UR7, c[0x0][0x14] ;  /* 0x0000050000077ab9 */ /* 0x000fe20000000800 */
[----:B------:R-:W-:Y:S02]  /*f150*/  USHF.R.S32.HI UR20, URZ, 0x7, UR11 ;  /* 0x000000073f147899 */ /* 0x000fe4000801140b */
[----:B------:R-:W-:Y:S02]  /*f160*/  UIMAD.WIDE.U32 UR22, UR8, UR7, URZ ;  /* 0x00000007081672a5 */ /* 0x000fe4000f8e003f */
[----:B------:R-:W-:-:S02]  /*f170*/  UIMAD UR18, UR9, UR7, URZ ;  /* 0x00000007091272a4 */ /* 0x000fc4000f8e023f */
[----:B------:R-:W-:Y:S01]  /*f180*/  ULOP3.LUT UR26, UR13, 0x2, URZ, 0xfc, !UPT ;  /* 0x000000020d1a7892 */ /* 0x000fe2000f8efc3f */
[C---:B0-----:R-:W-:Y:S01]  /*f190*/  LOP3.LUT P4, RZ, R2.reuse, 0x7f, RZ, 0xc0, !PT ;  /* 0x0000007f02ff7812 */ /* 0x041fe2000788c0ff */
[----:B------:R-:W-:Y:S01]  /*f1a0*/  UIADD3 UR18, UR23, UR18, URZ ;  /* 0x0000001217127290 */ /* 0x000fe2000fffe03f */
[----:B------:R-:W-:Y:S01]  /*f1b0*/  LOP3.LUT P0, RZ, R2, 0x1f, RZ, 0xc0, !PT ;  /* 0x0000001f02ff7812 */ /* 0x000fe2000780c0ff */
[----:B------:R-:W-:Y:S01]  /*f1c0*/  UIADD3 UR27, UR20, 0x1, URZ ;  /* 0x00000001141b7890 */ /* 0x000fe2000fffe03f */
[----:B------:R-:W-:Y:S02]  /*f1d0*/  ULDC.64 UR24, c[0x0][0x198] ;  /* 0x0000660000187ab9 */ /* 0x000fe40000000a00 */
[----:B------:R-:W-:-:S13]  /*f1e0*/  PLOP3.LUT P0, PT, P0, P4, PT, 0x8a, 0x0 ;  /* 0x000000000000781c */ /* 0x000fda0000709172 */
.L_x_309:
[----:B------:R-:W-:-:S03]  /*f1f0*/  UMOV UR7, 0xffffffff ;  /* 0xffffffff00077882 */ /* 0x000fc60000000000 */
[----:B------:R-:W-:Y:S05]  /*f200*/  BRA.DIV UR7, `(.L_x_298) ;  /* 0x0000000e07cc7947 */ /* 0x000fea000b800000 */
[----:B------:R-:W-:-:S13]  /*f210*/  ELECT P1, URZ, PT ;  /* 0x00000000003f782f */ /* 0x000fda0003820000 */
.L_x_320:
[----:B------:R-:W0:Y:S01]  /*f220*/  LDC R2, c[0x0][0x28c] ;  /* 0x0000a300ff027b82 */ /* 0x000e220000000800 */
[----:B------:R-:W-:Y:S01]  /*f230*/  BSSY B1, `(.L_x_299) ;  /* 0x0000038000017945 */ /* 0x000fe20003800000 */
[----:B0-----:R-:W-:-:S13]  /*f240*/  ISETP.LT.OR P1, PT, R2, 0x1, !P1 ;  /* 0x000000010200780c */ /* 0x001fda0004f21670 */
[----:B------:R-:W-:Y:S05]  /*f250*/  @P1 BRA `(.L_x_300) ;  /* 0x0000000000d41947 */ /* 0x000fea0003800000 */
[----:B------:R-:W-:Y:S02]  /*f260*/  IMAD.SHL.U32 R6, R6, 0x100, RZ ;  /* 0x0000010006067824 */ /* 0x000fe400078e00ff */
[----:B------:R-:W-:Y:S02]  /*f270*/  IMAD.SHL.U32 R7, R5, 0x80, RZ ;  /* 0x0000008005077824 */ /* 0x000fe400078e00ff */
[----:B------:R-:W-:Y:S02]  /*f280*/  IMAD.MOV.U32 R12, RZ, RZ, RZ ;  /* 0x000000ffff0c7224 */ /* 0x000fe400078e00ff */
[----:B------:R-:W-:Y:S02]  /*f290*/  IMAD.U32 R14, RZ, RZ, UR27 ;  /* 0x0000001bff0e7e24 */ /* 0x000fe4000f8e00ff */
[----:B------:R-:W-:Y:S02]  /*f2a0*/  IMAD.MOV.U32 R2, RZ, RZ, R0 ;  /* 0x000000ffff027224 */ /* 0x000fe400078e0000 */
[----:B------:R-:W-:-:S07]  /*f2b0*/  IMAD.MOV.U32 R3, RZ, RZ, R8 ;  /* 0x000000ffff037224 */ /* 0x000fce00078e0008 */
.L_x_304:
[----:B------:R-:W0:Y:S01]  /*f2c0*/  S2R R5, SR_CgaCtaId ;  /* 0x0000000000057919 */ /* 0x000e220000008800 */
[----:B------:R-:W-:-:S04]  /*f2d0*/  MOV R4, 0x400 ;  /* 0x0000040000047802 */ /* 0x000fc80000000f00 */
[----:B0-----:R-:W-:Y:S02]  /*f2e0*/  LEA R10, R5, R4, 0x18 ;  /* 0x00000004050a7211 */ /* 0x001fe400078ec0ff */
[----:B------:R-:W-:Y:S01]  /*f2f0*/  SHF.L.U32 R4, R2, 0x1f, RZ ;  /* 0x0000001f02047819 */ /* 0x000fe200000006ff */
[----:B------:R-:W0:Y:S02]  /*f300*/  @!P4 LDC R5, c[0x0][0x500] ;  /* 0x00014000ff05cb82 */ /* 0x000e240000000800 */
[----:B------:R-:W-:-:S04]  /*f310*/  IMAD R13, R3, 0x8, R10 ;  /* 0x00000008030d7824 */ /* 0x000fc800078e020a */
[----:B------:R-:W1:Y:S02]  /*f320*/  SYNCS.PHASECHK.TRANS64.TRYWAIT P1, [R13+URZ+0x20], R4 ;  /* 0x000020040d0075a7 */ /* 0x000e64000802017f */
[----:B-1----:R-:W-:Y:S05]  /*f330*/  @!P1 BRA `(.L_x_301) ;  /* 0x0000000c00a09947 */ /* 0x002fea0003800000 */
.L_x_321:
[----:B------:R-:W-:Y:S01]  /*f340*/  UPRMT UR7, UR26, 0x9910, URZ ;  /* 0x000099101a077896 */ /* 0x000fe2000800003f */
[----:B0-----:R0:W-:Y:S03]  /*f350*/  @!P4 SYNCS.ARRIVE.TRANS64 RZ, [R13+URZ], R5 ;  /* 0x000000050dffc9a7 */ /* 0x0011e6000800003f */
[----:B------:R-:W-:-:S06]  /*f360*/  UISETP.NE.AND UP0, UPT, UR7, 0x2, UPT ;  /* 0x000000020700788c */ /* 0x000fcc000bf05270 */
[----:B------:R-:W-:-:S13]  /*f370*/  PLOP3.LUT P1, PT, PT, PT, UP0, 0x80, 0x0 ;  /* 0x000000000000781c */ /* 0x000fda0003f2f008 */
[----:B0-----:R-:W-:Y:S05]  /*f380*/  @P1 BRA `(.L_x_302) ;  /* 0x0000000000041947 */ /* 0x001fea0003800000 */
[----:B------:R-:W-:Y:S01]  /*f390*/  BPT.TRAP 0x1 ;  /* 0x000000040000795c */ /* 0x000fe20000300000 */
.L_x_302:
[----:B------:R-:W-:Y:S05]  /*f3a0*/  @P0 BRA `(.L_x_303) ;  /* 0x0000000000040947 */ /* 0x000fea0003800000 */
[----:B------:R-:W-:Y:S01]  /*f3b0*/  BPT.TRAP 0x1 ;  /* 0x000000040000795c */ /* 0x000fe20000300000 */
.L_x_303:
[--C-:B-1----:R-:W-:Y:S01]  /*f3c0*/  IMAD R4, R3, 0x4000, R10.reuse ;  /* 0x0000400003047824 */ /* 0x102fe200078e020a */
[----:B------:R-:W-:Y:S01]  /*f3d0*/  R2UR UR9, R13 ;  /* 0x000000000d0972ca */ /* 0x000fe200000e0000 */
[----:B------:R-:W-:Y:S01]  /*f3e0*/  IMAD R10, R3, 0x8000, R10 ;  /* 0x00008000030a7824 */ /* 0x000fe200078e020a */
[----:B------:R-:W-:Y:S01]  /*f3f0*/  UIADD3 UR14, UP0, UR24, 0xf0, URZ ;  /* 0x000000f0180e7890 */ /* 0x000fe2000ff1e03f */
[----:B------:R-:W-:Y:S01]  /*f400*/  VIADD R14, R14, 0xffffffff ;  /* 0xffffffff0e0e7836 */ /* 0x000fe20000000000 */
[----:B------:R-:W-:Y:S01]  /*f410*/  R2UR UR7, R4 ;  /* 0x00000000040772ca */ /* 0x000fe200000e0000 */
[----:B------:R-:W-:Y:S01]  /*f420*/  UIADD3 UR28, UP1, UR24, 0x1f0, URZ ;  /* 0x000001f0181c7890 */ /* 0x000fe2000ff3e03f */
[----:B------:R-:W-:Y:S01]  /*f430*/  R2UR UR8, R10 ;  /* 0x000000000a0872ca */ /* 0x000fe200000e0000 */
[----:B------:R-:W-:Y:S01]  /*f440*/  UIADD3.X UR15, URZ, UR25, URZ, UP0, !UPT ;  /* 0x000000193f0f7290 */ /* 0x000fe200087fe43f */
[----:B------:R-:W-:Y:S01]  /*f450*/  R2UR UR11, R7 ;  /* 0x00000000070b72ca */ /* 0x000fe200000e0000 */
[----:B------:R-:W-:Y:S01]  /*f460*/  VIADD R3, R3, 0x1 ;  /* 0x0000000103037836 */ /* 0x000fe20000000000 */
[----:B------:R-:W-:Y:S01]  /*f470*/  R2UR UR10, R12 ;  /* 0x000000000c0a72ca */ /* 0x000fe200000e0000 */
[----:B------:R-:W-:Y:S01]  /*f480*/  UIADD3.X UR29, URZ, UR25, URZ, UP1, !UPT ;  /* 0x000000193f1d7290 */ /* 0x000fe20008ffe43f */
[----:B------:R-:W-:Y:S01]  /*f490*/  R2UR UR12, R11 ;  /* 0x000000000b0c72ca */ /* 0x000fe200000e0000 */
[----:B------:R-:W-:Y:S01]  /*f4a0*/  UMOV UR16, 0x0 ;  /* 0x0000000000107882 */ /* 0x000fe20000000000 */
[----:B------:R-:W-:Y:S01]  /*f4b0*/  R2UR UR21, R6 ;  /* 0x00000000061572ca */ /* 0x000fe200000e0000 */
[----:B------:R-:W-:Y:S01]  /*f4c0*/  UMOV UR17, 0x10000000 ;  /* 0x1000000000117882 */ /* 0x000fe20000000000 */
[----:B------:R-:W-:Y:S01]  /*f4d0*/  ISETP.GT.AND P2, PT, R14, 0x1, PT ;  /* 0x000000010e00780c */ /* 0x000fe20003f44270 */
[----:B------:R-:W-:Y:S01]  /*f4e0*/  UIADD3 UR7, UR7, 0x100, URZ ;  /* 0x0000010007077890 */ /* 0x000fe2000fffe03f */
[----:B------:R-:W-:Y:S01]  /*f4f0*/  ISETP.NE.AND P1, PT, R3, 0x4, PT ;  /* 0x000000040300780c */ /* 0x000fe20003f25270 */
[----:B------:R-:W-:Y:S01]  /*f500*/  UIADD3 UR19, UR8, 0x10100, URZ ;  /* 0x0001010008137890 */ /* 0x000fe2000fffe03f */
[----:B------:R-:W-:-:S02]  /*f510*/  VIADD R12, R12, 0x80 ;  /* 0x000000800c0c7836 */ /* 0x000fc40000000000 */
[----:B------:R-:W-:Y:S02]  /*f520*/  SEL R5, RZ, 0x1, P1 ;  /* 0x00000001ff057807 */ /* 0x000fe40000800000 */
[----:B------:R-:W-:Y:S01]  /*f530*/  UMOV UR8, UR7 ;  /* 0x0000000700087c82 */ /* 0x000fe20008000000 */
[----:B------:R-:W-:Y:S01]  /*f540*/  SEL R3, R3, RZ, P1 ;  /* 0x000000ff03037207 */ /* 0x000fe20000800000 */
[----:B------:R0:W-:Y:S01]  /*f550*/  UTMALDG.3D [UR8], [UR14], desc[UR16] ;  /* 0x000010080e0075b4 */ /* 0x0001e20008011000 */
[----:B------:R-:W-:Y:S01]  /*f560*/  LOP3.LUT R2, R2, R5, RZ, 0x3c, !PT ;  /* 0x0000000502027212 */ /* 0x000fe200078e3cff */
[----:B0-----:R-:W-:Y:S01]  /*f570*/  UMOV UR8, UR19 ;  /* 0x0000001300087c82 */ /* 0x001fe20008000000 */
[----:B------:R-:W-:Y:S02]  /*f580*/  UMOV UR11, UR21 ;  /* 0x00000015000b7c82 */ /* 0x000fe40008000000 */
[----:B------:R0:W-:Y:S02]  /*f590*/  UTMALDG.3D [UR8], [UR28], desc[UR16] ;  /* 0x000010081c0075b4 */ /* 0x0001e40008011000 */
[----:B0-----:R-:W-:Y:S05]  /*f5a0*/  @P2 BRA `(.L_x_304) ;  /* 0xfffffffc00442947 */ /* 0x001fea000383ffff */
.L_x_300:
[----:B------:R-:W-:Y:S05]  /*f5b0*/  BSYNC B1 ;  /* 0x0000000000017941 */ /* 0x000fea0003800000 */
.L_x_299:
[----:B------:R-:W2:Y:S01]  /*f5c0*/  LDL.LU R15, [R1+0x70] ;  /* 0x00007000010f7983 */ /* 0x000ea20000300800 */
[----:B------:R-:W-:Y:S01]  /*f5d0*/  LOP3.LUT P5, RZ, R9, 0xff, RZ, 0xc0, !PT ;  /* 0x000000ff09ff7812 */ /* 0x000fe200078ac0ff */
[----:B------:R-:W-:Y:S01]  /*f5e0*/  VIADD R8, R8, UR20 ;  /* 0x0000001408087c36 */ /* 0x000fe20008000000 */
[----:B------:R-:W-:Y:S01]  /*f5f0*/  ULDC.64 UR8, c[0x0][0x650] ;  /* 0x0001940000087ab9 */ /* 0x000fe20000000a00 */
[----:B------:R-:W3:Y:S01]  /*f600*/  LDL.LU R13, [R1+0x74] ;  /* 0x00007400010d7983 */ /* 0x000ee20000300800 */
[----:B------:R-:W-:Y:S01]  /*f610*/  IMAD.U32 R5, RZ, RZ, UR20 ;  /* 0x00000014ff057e24 */ /* 0x000fe2000f8e00ff */
[----:B------:R-:W-:Y:S01]  /*f620*/  BSSY B1, `(.L_x_305) ;  /* 0x000006f000017945 */ /* 0x000fe20003800000 */
[----:B------:R-:W-:Y:S01]  /*f630*/  ISETP.GT.U32.AND P1, PT, R8, 0x3, PT ;  /* 0x000000030800780c */ /* 0x000fe20003f24070 */
[----:B------:R-:W-:Y:S01]  /*f640*/  IMAD.MOV.U32 R6, RZ, RZ, -0x1 ;  /* 0xffffffffff067424 */ /* 0x000fe200078e00ff */
[----:B------:R-:W-:Y:S01]  /*f650*/  SHF.R.U32.HI R2, RZ, 0x2, R8 ;  /* 0x00000002ff027819 */ /* 0x000fe20000011608 */
[----:B------:R-:W-:Y:S01]  /*f660*/  IMAD.MOV.U32 R11, RZ, RZ, -0x1 ;  /* 0xffffffffff0b7424 */ /* 0x000fe200078e00ff */
[----:B------:R-:W-:Y:S01]  /*f670*/  ISETP.LT.U32.AND P1, PT, R5, 0x4, P1 ;  /* 0x000000040500780c */ /* 0x000fe20000f21070 */
[----:B------:R-:W-:Y:S01]  /*f680*/  IMAD.MOV.U32 R5, RZ, RZ, -0x1 ;  /* 0xffffffffff057424 */ /* 0x000fe200078e00ff */
[----:B------:R-:W-:Y:S01]  /*f690*/  LOP3.LUT R2, R2, 0x1, RZ, 0xc0, !PT ;  /* 0x0000000102027812 */ /* 0x000fe200078ec0ff */
[----:B------:R-:W0:Y:S01]  /*f6a0*/  @P5 S2R R4, SR_CgaCtaId ;  /* 0x0000000000045919 */ /* 0x000e220000008800 */
[----:B------:R-:W-:-:S02]  /*f6b0*/  @P5 MOV R3, 0x400 ;  /* 0x0000040000035802 */ /* 0x000fc40000000f00 */
[----:B------:R-:W-:Y:S01]  /*f6c0*/  ISETP.NE.U32.AND P2, PT, R2, 0x1, PT ;  /* 0x000000010200780c */ /* 0x000fe20003f45070 */
[----:B------:R-:W-:Y:S01]  /*f6d0*/  IMAD.U32 R2, RZ, RZ, UR20 ;  /* 0x00000014ff027e24 */ /* 0x000fe2000f8e00ff */
[----:B------:R-:W-:Y:S02]  /*f6e0*/  LOP3.LUT R8, R8, 0x3, RZ, 0xc0, !PT ;  /* 0x0000000308087812 */ /* 0x000fe400078ec0ff */
[----:B------:R-:W-:Y:S02]  /*f6f0*/  PRMT R9, RZ, 0x7610, R9 ;  /* 0x00007610ff097816 */ /* 0x000fe40000000009 */
[----:B------:R-:W-:-:S04]  /*f700*/  ISETP.GT.U32.AND P2, PT, R2, 0x3, !P2 ;  /* 0x000000030200780c */ /* 0x000fc80005744070 */
[----:B------:R-:W-:Y:S02]  /*f710*/  SEL R2, RZ, 0x1, !P2 ;  /* 0x00000001ff027807 */ /* 0x000fe40005000000 */
[----:B0-----:R-:W-:-:S04]  /*f720*/  @P5 LEA R3, R4, R3, 0x18 ;  /* 0x0000000304035211 */ /* 0x001fc800078ec0ff */
[----:B------:R0:W-:Y:S02]  /*f730*/  @P5 SYNCS.ARRIVE.TRANS64.A1T0 RZ, [R3+URZ+0x58], RZ ;  /* 0x000058ff03ff59a7 */ /* 0x0001e4000810003f */
[----:B0-----:R-:W-:-:S04]  /*f740*/  SEL R3, RZ, 0x1, !P1 ;  /* 0x00000001ff037807 */ /* 0x001fc80004800000 */
[----:B------:R-:W-:Y:S02]  /*f750*/  LOP3.LUT R0, R2, R0, R3, 0x96, !PT ;  /* 0x0000000002007212 */ /* 0x000fe400078e9603 */
[----:B------:R-:W-:Y:S02]  /*f760*/  PRMT R2, RZ, 0x7610, R2 ;  /* 0x00007610ff027816 */ /* 0x000fe40000000002 */
[----:B---3--:R-:W-:-:S04]  /*f770*/  IADD3 R13, P5, R13, UR22, RZ ;  /* 0x000000160d0d7c10 */ /* 0x008fc8000ffbe0ff */
[----:B--2---:R-:W-:Y:S01]  /*f780*/  IADD3.X R15, R15, UR18, RZ, P5, !PT ;  /* 0x000000120f0f7c10 */ /* 0x004fe2000affe4ff */
[----:B------:R0:W-:Y:S01]  /*f790*/  STL [R1+0x74], R13 ;  /* 0x0000740d01007387 */ /* 0x0001e20000100800 */
[----:B------:R-:W-:-:S03]  /*f7a0*/  ISETP.GE.U32.AND P5, PT, R13, UR8, PT ;  /* 0x000000080d007c0c */ /* 0x000fc6000bfa6070 */
[----:B------:R0:W-:Y:S01]  /*f7b0*/  STL [R1+0x70], R15 ;  /* 0x0000700f01007387 */ /* 0x0001e20000100800 */
[----:B------:R-:W-:-:S13]  /*f7c0*/  ISETP.GE.U32.AND.EX P1, PT, R15, UR9, PT, P5 ;  /* 0x000000090f007c0c */ /* 0x000fda000bf26150 */
[----:B0-----:R-:W-:Y:S05]  /*f7d0*/  @P1 BRA `(.L_x_306) ;  /* 0x00000004004c1947 */ /* 0x001fea0003800000 */
[----:B------:R-:W-:Y:S01]  /*f7e0*/  ULDC.64 UR8, c[0x0][0x628] ;  /* 0x00018a0000087ab9 */ /* 0x000fe20000000a00 */
[----:B------:R-:W0:Y:S01]  /*f7f0*/  S2R R12, SR_CTAID.X ;  /* 0x00000000000c7919 */ /* 0x000e220000002500 */
[----:B------:R-:W-:Y:S01]  /*f800*/  ISETP.NE.U32.AND P1, PT, RZ, UR8, PT ;  /* 0x00000008ff007c0c */ /* 0x000fe2000bf25070 */
[----:B------:R-:W-:Y:S01]  /*f810*/  ULDC UR10, c[0x0][0x630] ;  /* 0x00018c00000a7ab9 */ /* 0x000fe20000000800 */
[----:B------:R-:W-:Y:S01]  /*f820*/  IMAD.MOV.U32 R2, RZ, RZ, R13 ;  /* 0x000000ffff027224 */ /* 0x000fe200078e000d */
[----:B------:R-:W1:Y:S01]  /*f830*/  S2R R10, SR_CTAID.Y ;  /* 0x00000000000a7919 */ /* 0x000e620000002600 */
[----:B------:R-:W-:Y:S01]  /*f840*/  ISETP.NE.AND.EX P1, PT, RZ, UR9, PT, P1 ;  /* 0x00000009ff007c0c */ /* 0x000fe2000bf25310 */
[----:B------:R-:W-:-:S12]  /*f850*/  IMAD.MOV.U32 R3, RZ, RZ, R15 ;  /* 0x000000ffff037224 */ /* 0x000fd800078e000f */
[----:B------:R-:W-:Y:S05]  /*f860*/  @!P1 BRA `(.L_x_307) ;  /* 0x0000000000289947 */ /* 0x000fea0003800000 */
[----:B------:R-:W-:Y:S02]  /*f870*/  ULDC UR7, c[0x0][0x634] ;  /* 0x00018d0000077ab9 */ /* 0x000fe40000000800 */
[----:B------:R-:W-:-:S05]  /*f880*/  IADD3 R7, P1, R13, UR7, RZ ;  /* 0x000000070d077c10 */ /* 0x000fca000ff3e0ff */
[----:B------:R-:W-:-:S04]  /*f890*/  IMAD.X R11, RZ, RZ, R15, P1 ;  /* 0x000000ffff0b7224 */ /* 0x000fc800008e060f */
[----:B------:R-:W-:-:S04]  /*f8a0*/  IMAD.WIDE.U32 R4, R11, UR8, RZ ;  /* 0x000000080b047c25 */ /* 0x000fc8000f8e00ff */
[----:B------:R-:W-:-:S04]  /*f8b0*/  IMAD.WIDE.U32 R4, P1, R7, UR9, R4 ;  /* 0x0000000907047c25 */ /* 0x000fc8000f820004 */
[----:B------:R-:W-:-:S04]  /*f8c0*/  IMAD.WIDE.U32 R6, R7, UR8, RZ ;  /* 0x0000000807067c25 */ /* 0x000fc8000f8e00ff */
[----:B------:R-:W-:Y:S01]  /*f8d0*/  IMAD.X R3, RZ, RZ, RZ, P1 ;  /* 0x000000ffff037224 */ /* 0x000fe200008e06ff */
[----:B------:R-:W-:Y:S01]  /*f8e0*/  IADD3 RZ, P1, R7, R4, RZ ;  /* 0x0000000407ff7210 */ /* 0x000fe20007f3e0ff */
[----:B------:R-:W-:-:S04]  /*f8f0*/  IMAD.MOV.U32 R2, RZ, RZ, R5 ;  /* 0x000000ffff027224 */ /* 0x000fc800078e0005 */
[----:B------:R-:W-:-:S08]  /*f900*/  IMAD.WIDE.U32.X R2, R11, UR9, R2, P1 ;  /* 0x000000090b027c25 */ /* 0x000fd000088e0402 */
.L_x_307:
[--C-:B------:R-:W-:Y:S01]  /*f910*/  SHF.R.U64 R11, R2, UR10, R3.reuse ;  /* 0x0000000a020b7c19 */ /* 0x100fe20008001203 */
[----:B------:R-:W-:Y:S01]  /*f920*/  ULDC.64 UR8, c[0x0][0x620] ;  /* 0x0001880000087ab9 */ /* 0x000fe20000000a00 */
[----:B------:R-:W-:Y:S01]  /*f930*/  SHF.R.U32.HI R2, RZ, UR10, R3 ;  /* 0x0000000aff027c19 */ /* 0x000fe20008011603 */
[----:B------:R-:W-:Y:S01]  /*f940*/  IMAD.MOV.U32 R3, RZ, RZ, R15 ;  /* 0x000000ffff037224 */ /* 0x000fe200078e000f */
[----:B------:R-:W-:Y:S01]  /*f950*/  IADD3 R5, P1, RZ, -R11, RZ ;  /* 0x8000000bff057210 */ /* 0x000fe20007f3e0ff */
[----:B------:R-:W-:Y:S01]  /*f960*/  ULDC UR7, c[0x0][0x150] ;  /* 0x0000540000077ab9 */ /* 0x000fe20000000800 */
[----:B0-----:R-:W-:Y:S01]  /*f970*/  I2FP.F32.U32 R6, R12 ;  /* 0x0000000c00067245 */ /* 0x001fe20000201000 */
[----:B------:R-:W0:Y:S01]  /*f980*/  LDC R7, c[0x0][0x144] ;  /* 0x00005100ff077b82 */ /* 0x000e220000000800 */
[----:B------:R-:W-:Y:S01]  /*f990*/  ULDC.64 UR10, c[0x0][0x640] ;  /* 0x00019000000a7ab9 */ /* 0x000fe20000000a00 */
[----:B------:R-:W-:Y:S01]  /*f9a0*/  IMAD.X R2, RZ, RZ, ~R2, P1 ;  /* 0x000000ffff027224 */ /* 0x000fe200008e0e02 */
[----:B------:R-:W-:Y:S01]  /*f9b0*/  ISETP.NE.U32.AND P1, PT, RZ, UR10, PT ;  /* 0x0000000aff007c0c */ /* 0x000fe2000bf25070 */
[----:B------:R-:W-:Y:S01]  /*f9c0*/  FMUL R6, R6, UR7 ;  /* 0x0000000706067c20 */ /* 0x000fe20008400000 */
[----:B------:R-:W-:Y:S01]  /*f9d0*/  ULDC UR7, c[0x0][0x618] ;  /* 0x0001860000077ab9 */ /* 0x000fe20000000800 */
[----:B------:R-:W-:Y:S01]  /*f9e0*/  IMAD R4, R2, UR8, RZ ;  /* 0x0000000802047c24 */ /* 0x000fe2000f8e02ff */
[----:B------:R-:W-:Y:S01]  /*f9f0*/  ISETP.NE.AND.EX P1, PT, RZ, UR11, PT, P1 ;  /* 0x0000000bff007c0c */ /* 0x000fe2000bf25310 */
[----:B------:R-:W-:Y:S01]  /*fa00*/  IMAD.MOV.U32 R2, RZ, RZ, R13 ;  /* 0x000000ffff027224 */ /* 0x000fe200078e000d */
[----:B------:R-:W2:Y:S01]  /*fa10*/  LDC R15, c[0x0][0x148] ;  /* 0x00005200ff0f7b82 */ /* 0x000ea20000000800 */
[----:B------:R-:W3:Y:S02]  /*fa20*/  F2I.U32.TRUNC.NTZ R6, R6 ;  /* 0x0000000600067305 */ /* 0x000ee4000020f000 */
[----:B------:R-:W-:Y:S01]  /*fa30*/  IMAD.WIDE.U32 R2, R5, UR8, R2 ;  /* 0x0000000805027c25 */ /* 0x000fe2000f8e0002 */
[----:B------:R-:W-:-:S03]  /*fa40*/  ULDC UR8, c[0x0][0x154] ;  /* 0x0000550000087ab9 */ /* 0x000fc60000000800 */
[----:B------:R-:W-:Y:S01]  /*fa50*/  IMAD R5, R5, UR9, R4 ;  /* 0x0000000905057c24 */ /* 0x000fe2000f8e0204 */
[----:B------:R-:W-:-:S03]  /*fa60*/  ULDC UR9, c[0x0][0x608] ;  /* 0x0001820000097ab9 */ /* 0x000fc60000000800 */
[----:B------:R-:W-:-:S05]  /*fa70*/  IMAD.IADD R3, R3, 0x1, R5 ;  /* 0x0000000103037824 */ /* 0x000fca00078e0205 */
[----:B------:R-:W-:Y:S01]  /*fa80*/  SHF.R.U64 R13, R2, UR7, R3 ;  /* 0x00000007020d7c19 */ /* 0x000fe20008001203 */
[----:B---3--:R-:W-:Y:S01]  /*fa90*/  IMAD.MOV R6, RZ, RZ, -R6 ;  /* 0x000000ffff067224 */ /* 0x008fe200078e0a06 */
[----:B-1----:R-:W-:-:S03]  /*faa0*/  I2FP.F32.U32 R2, R10 ;  /* 0x0000000a00027245 */ /* 0x002fc60000201000 */
[----:B0-----:R-:W-:Y:S02]  /*fab0*/  IMAD R19, R7, R6, R12 ;  /* 0x0000000607137224 */ /* 0x001fe400078e020c */
[----:B------:R-:W-:Y:S01]  /*fac0*/  FMUL R4, R2, UR8 ;  /* 0x0000000802047c20 */ /* 0x000fe20008400000 */
[----:B------:R-:W-:Y:S01]  /*fad0*/  SHF.R.U32.HI R2, RZ, UR7, R3 ;  /* 0x00000007ff027c19 */ /* 0x000fe20008011603 */
[----:B------:R-:W-:Y:S02]  /*fae0*/  ULDC UR7, c[0x0][0x658] ;  /* 0x0001960000077ab9 */ /* 0x000fe40000000800 */
[----:B------:R0:W1:Y:S01]  /*faf0*/  F2I.U32.TRUNC.NTZ R18, R4 ;  /* 0x0000000400127305 */ /* 0x000062000020f000 */
[--C-:B------:R-:W-:Y:S02]  /*fb00*/  SHF.R.U64 R16, R13, UR9, R2.reuse ;  /* 0x000000090d107c19 */ /* 0x100fe40008001202 */
[----:B------:R-:W-:-:S04]  /*fb10*/  SHF.R.U32.HI R3, RZ, UR9, R2 ;  /* 0x00000009ff037c19 */ /* 0x000fc80008011602 */
[--C-:B------:R-:W-:Y:S02]  /*fb20*/  SHF.R.U64 R14, R16, UR7, R3.reuse ;  /* 0x00000007100e7c19 */ /* 0x100fe40008001203 */
[----:B------:R-:W-:-:S03]  /*fb30*/  SHF.R.U32.HI R3, RZ, UR7, R3 ;  /* 0x00000007ff037c19 */ /* 0x000fc60008011603 */
[----:B------:R-:W-:Y:S01]  /*fb40*/  IMAD.MOV.U32 R2, RZ, RZ, R14 ;  /* 0x000000ffff027224 */ /* 0x000fe200078e000e */
[----:B0-2---:R-:W-:Y:S06]  /*fb50*/  @!P1 BRA `(.L_x_308) ;  /* 0x0000000000289947 */ /* 0x005fec0003800000 */
        /* <DEDUP_REMOVED lines=10> */
.L_x_308:
[----:B------:R-:W-:Y:S01]  /*fc00*/  ULDC UR7, c[0x0][0x648] ;  /* 0x0001920000077ab9 */ /* 0x000fe20000000800 */
[----:B-1----:R-:W-:Y:S01]  /*fc10*/  IMAD.MOV R18, RZ, RZ, -R18 ;  /* 0x000000ffff127224 */ /* 0x002fe200078e0a12 */
[----:B------:R-:W-:Y:S01]  /*fc20*/  SHF.R.U64 R3, R2, UR7, R3 ;  /* 0x0000000702037c19 */ /* 0x000fe20008001203 */
[----:B------:R-:W-:Y:S01]  /*fc30*/  ULDC UR7, c[0x0][0x638] ;  /* 0x00018e0000077ab9 */ /* 0x000fe20000000800 */
[----:B------:R-:W-:Y:S01]  /*fc40*/  LOP3.LUT R2, R16, UR6, RZ, 0xc0, !PT ;  /* 0x0000000610027c12 */ /* 0x000fe2000f8ec0ff */
[----:B------:R-:W-:Y:S01]  /*fc50*/  @P3 IMAD R19, R15, R18, R10 ;  /* 0x000000120f133224 */ /* 0x000fe200078e020a */
[----:B------:R-:W-:Y:S01]  /*fc60*/  LOP3.LUT R13, R13, UR4, RZ, 0xc0, !PT ;  /* 0x000000040d0d7c12 */ /* 0x000fe2000f8ec0ff */
[----:B------:R-:W-:Y:S01]  /*fc70*/  IMAD.MOV R5, RZ, RZ, -R3 ;  /* 0x000000ffff057224 */ /* 0x000fe200078e0a03 */
[----:B------:R-:W-:Y:S01]  /*fc80*/  ULDC UR8, c[0x0][0x610] ;  /* 0x0001840000087ab9 */ /* 0x000fe20000000800 */
[----:B------:R-:W-:Y:S02]  /*fc90*/  IMAD R2, R3, UR5, R2 ;  /* 0x0000000503027c24 */ /* 0x000fe4000f8e0202 */
[----:B------:R-:W-:Y:S01]  /*fca0*/  IMAD R14, R5, UR7, R14 ;  /* 0x00000007050e7c24 */ /* 0x000fe2000f8e020e */
[----:B------:R-:W-:Y:S01]  /*fcb0*/  ULDC UR7, c[0x0][0x600] ;  /* 0x0001800000077ab9 */ /* 0x000fe20000000800 */
[----:B------:R-:W-:-:S02]  /*fcc0*/  IMAD R5, R2, UR8, R19 ;  /* 0x0000000802057c24 */ /* 0x000fc4000f8e0213 */
[----:B------:R-:W-:Y:S02]  /*fcd0*/  IMAD R14, R14, UR7, R13 ;  /* 0x000000070e0e7c24 */ /* 0x000fe4000f8e020d */
[----:B------:R-:W-:-:S03]  /*fce0*/  IMAD.MOV.U32 R2, RZ, RZ, 0x1 ;  /* 0x00000001ff027424 */ /* 0x000fc600078e00ff */
[----:B------:R-:W-:Y:S02]  /*fcf0*/  SEL R6, R14, R5, !P3 ;  /* 0x000000050e067207 */ /* 0x000fe40005800000 */
[----:B------:R-:W-:-:S07]  /*fd00*/  SEL R5, R5, R14, !P3 ;  /* 0x0000000e05057207 */ /* 0x000fce0005800000 */
.L_x_306:
[----:B------:R-:W-:Y:S05]  /*fd10*/  BSYNC B1 ;  /* 0x0000000000017941 */ /* 0x000fea0003800000 */
.L_x_305:
[----:B------:R-:W-:-:S13]  /*fd20*/  LOP3.LUT P1, RZ, R2, 0xff, RZ, 0xc0, !PT ;  /* 0x000000ff02ff7812 */ /* 0x000fda000782c0ff */
[----:B------:R-:W-:Y:S05]  /*fd30*/  @P1 BRA `(.L_x_309) ;  /* 0xfffffff4002c1947 */ /* 0x000fea000383ffff */
[----:B------:R-:W-:Y:S05]  /*fd40*/  BSYNC B0 ;  /* 0x0000000000007941 */ /* 0x000fea0003800000 */
.L_x_297:
[----:B------:R-:W-:-:S03]  /*fd50*/  UMOV UR7, 0xffffffff ;  /* 0xffffffff00077882 */ /* 0x000fc60000000000 */
[----:B------:R-:W-:Y:S05]  /*fd60*/  BRA.DIV UR7, `(.L_x_310) ;  /* 0x0000000607287947 */ /* 0x000fea000b800000 */
[----:B------:R-:W-:-:S13]  /*fd70*/  ELECT P0, URZ, PT ;  /* 0x00000000003f782f */ /* 0x000fda0003800000 */
.L_x_324:
[----:B------:R-:W-:Y:S04]  /*fd80*/  BSSY B0, `(.L_x_311) ;  /* 0x000002c000007945 */ /* 0x000fe80003800000 */
[----:B------:R-:W-:Y:S05]  /*fd90*/  @!P0 BRA `(.L_x_312) ;  /* 0x0000000000a88947 */ /* 0x000fea0003800000 */
[----:B------:R-:W-:-:S04]  /*fda0*/  ULOP3.LUT UR7, UR13, 0x2, URZ, 0xfc, !UPT ;  /* 0x000000020d077892 */ /* 0x000fc8000f8efc3f */
[----:B------:R-:W-:-:S06]  /*fdb0*/  UISETP.NE.AND UP0, UPT, UR7, 0x3, UPT ;  /* 0x000000030700788c */ /* 0x000fcc000bf05270 */
[----:B------:R-:W-:-:S13]  /*fdc0*/  PLOP3.LUT P0, PT, PT, PT, UP0, 0x80, 0x0 ;  /* 0x000000000000781c */ /* 0x000fda0003f0f008 */
[----:B------:R-:W-:Y:S05]  /*fdd0*/  @!P0 BRA `(.L_x_313) ;  /* 0x0000000000048947 */ /* 0x000fea0003800000 */
[----:B------:R-:W-:Y:S01]  /*fde0*/  BPT.TRAP 0x1 ;  /* 0x000000040000795c */ /* 0x000fe20000300000 */
.L_x_313:
[----:B------:R-:W0:Y:S01]  /*fdf0*/  S2R R3, SR_CgaCtaId ;  /* 0x0000000000037919 */ /* 0x000e220000008800 */
[----:B------:R-:W-:-:S04]  /*fe00*/  MOV R2, 0x400 ;  /* 0x0000040000027802 */ /* 0x000fc80000000f00 */
[----:B0-----:R-:W-:Y:S02]  /*fe10*/  LEA R3, R3, R2, 0x18 ;  /* 0x0000000203037211 */ /* 0x001fe400078ec0ff */
[----:B------:R-:W-:-:S03]  /*fe20*/  SHF.L.U32 R2, R0, 0x1f, RZ ;  /* 0x0000001f00027819 */ /* 0x000fc600000006ff */
[----:B------:R-:W-:-:S04]  /*fe30*/  VIADD R3, R3, 0x20 ;  /* 0x0000002003037836 */ /* 0x000fc80000000000 */
[C---:B------:R-:W-:Y:S02]  /*fe40*/  IMAD R7, R8.reuse, 0x8, R3 ;  /* 0x0000000808077824 */ /* 0x040fe400078e0203 */
[----:B------:R-:W-:Y:S02]  /*fe50*/  VIADD R8, R8, 0x1 ;  /* 0x0000000108087836 */ /* 0x000fe40000000000 */
[----:B------:R-:W0:Y:S03]  /*fe60*/  SYNCS.PHASECHK.TRANS64.TRYWAIT P0, [R7+URZ], R2 ;  /* 0x00000002070075a7 */ /* 0x000e26000800017f */
[----:B------:R-:W-:-:S04]  /*fe70*/  ISETP.NE.AND P1, PT, R8, 0x4, PT ;  /* 0x000000040800780c */ /* 0x000fc80003f25270 */
[----:B------:R-:W-:Y:S02]  /*fe80*/  SEL R5, RZ, 0x1, P1 ;  /* 0x00000001ff057807 */ /* 0x000fe40000800000 */
[----:B------:R-:W-:Y:S02]  /*fe90*/  SEL R8, R8, RZ, P1 ;  /* 0x000000ff08087207 */ /* 0x000fe40000800000 */
[----:B------:R-:W-:-:S03]  /*fea0*/  LOP3.LUT R5, R0, R5, RZ, 0x3c, !PT ;  /* 0x0000000500057212 */ /* 0x000fc600078e3cff */
[----:B------:R-:W-:Y:S01]  /*feb0*/  IMAD R9, R8, 0x8, R3 ;  /* 0x0000000808097824 */ /* 0x000fe200078e0203 */
[----:B------:R-:W-:Y:S01]  /*fec0*/  SHF.L.U32 R4, R5, 0x1f, RZ ;  /* 0x0000001f05047819 */ /* 0x000fe200000006ff */
[----:B0-----:R-:W-:Y:S06]  /*fed0*/  @!P0 BRA `(.L_x_314) ;  /* 0x0000000000f08947 */ /* 0x001fec0003800000 */
.L_x_325:
[----:B------:R-:W1:Y:S01]  /*fee0*/  SYNCS.PHASECHK.TRANS64.TRYWAIT P0, [R9+URZ], R4 ;  /* 0x00000004090075a7 */ /* 0x000e62000800017f */
[----:B------:R-:W-:-:S05]  /*fef0*/  VIADD R0, R8, 0x1 ;  /* 0x0000000108007836 */ /* 0x000fca0000000000 */
[----:B------:R-:W-:-:S04]  /*ff00*/  ISETP.NE.AND P1, PT, R0, 0x4, PT ;  /* 0x000000040000780c */ /* 0x000fc80003f25270 */
[----:B0-----:R-:W-:Y:S02]  /*ff10*/  SEL R2, RZ, 0x1, P1 ;  /* 0x00000001ff027807 */ /* 0x001fe40000800000 */
[----:B------:R-:W-:Y:S02]  /*ff20*/  SEL R0, R0, RZ, P1 ;  /* 0x000000ff00007207 */ /* 0x000fe40000800000 */
[----:B------:R-:W-:-:S03]  /*ff30*/  LOP3.LUT R7, R5, R2, RZ, 0x3c, !PT ;  /* 0x0000000205077212 */ /* 0x000fc600078e3cff */
[----:B------:R-:W-:Y:S01]  /*ff40*/  IMAD R6, R0, 0x8, R3 ;  /* 0x0000000800067824 */ /* 0x000fe200078e0203 */
[----:B------:R-:W-:Y:S01]  /*ff50*/  SHF.L.U32 R5, R7, 0x1f, RZ ;  /* 0x0000001f07057819 */ /* 0x000fe200000006ff */
[----:B-1----:R-:W-:Y:S06]  /*ff60*/  @!P0 BRA `(.L_x_315) ;  /* 0x0000000000e08947 */ /* 0x002fec0003800000 */
.L_x_326:
[----:B------:R-:W1:Y:S01]  /*ff70*/  SYNCS.PHASECHK.TRANS64.TRYWAIT P0, [R6+URZ], R5 ;  /* 0x00000005060075a7 */ /* 0x000e62000800017f */
[----:B------:R-:W-:-:S05]  /*ff80*/  VIADD R0, R0, 0x1 ;  /* 0x0000000100007836 */ /* 0x000fca0000000000 */
[----:B------:R-:W-:-:S04]  /*ff90*/  ISETP.NE.AND P1, PT, R0, 0x4, PT ;  /* 0x000000040000780c */ /* 0x000fc80003f25270 */
[----:B------:R-:W-:Y:S02]  /*ffa0*/  SEL R2, RZ, 0x1, P1 ;  /* 0x00000001ff027807 */ /* 0x000fe40000800000 */
[----:B------:R-:W-:Y:S02]  /*ffb0*/  SEL R0, R0, RZ, P1 ;  /* 0x000000ff00007207 */ /* 0x000fe40000800000 */
[----:B------:R-:W-:Y:S01]  /*ffc0*/  LOP3.LUT R2, R7, R2, RZ, 0x3c, !PT ;  /* 0x0000000207027212 */ /* 0x000fe200078e3cff */
[----:B-1----:R-:W-:Y:S06]  /*ffd0*/  @!P0 BRA `(.L_x_316) ;  /* 0x0000000000d88947 */ /* 0x002fec0003800000 */
.L_x_327:
[----:B------:R-:W-:Y:S01]  /*ffe0*/  IMAD R3, R0, 0x8, R3 ;  /* 0x0000000800037824 */ /* 0x000fe200078e0203 */
[----:B------:R-:W-:-:S07]  /*fff0*/  SHF.L.U32 R0, R2, 0x1f, RZ ;  /* 0x0000001f02007819 */ /* 0x000fce00000006ff */
.L_x_317:
[----:B--2---:R2:W3:Y:S02]  /*10000*/  SYNCS.PHASECHK.TRANS64.TRYWAIT P0, [R3+URZ], R0 ;  /* 0x00000000030075a7 */ /* 0x0044e4000800017f */
[----:B---3--:R-:W-:Y:S05]  /*10010*/  @!P0 NANOSLEEP.SYNCS 0x989680 ;  /* 0x009896800000895d */ /* 0x008fea0003900000 */
[----:B------:R-:W3:Y:S02]  /*10020*/  @!P0 SYNCS.PHASECHK.TRANS64 P0, [R3+URZ], R0 ;  /* 0x00000000030085a7 */ /* 0x000ee4000800007f */
[----:B---3--:R-:W-:Y:S05]  /*10030*/  @!P0 BRA `(.L_x_317) ;  /* 0xfffffffc00f08947 */ /* 0x008fea000383ffff */
.L_x_312:
[----:B------:R-:W-:Y:S05]  /*10040*/  BSYNC B0 ;  /* 0x0000000000007941 */ /* 0x000fea0003800000 */
.L_x_311:
[----:B------:R-:W-:Y:S05]  /*10050*/  EXIT ;  /* 0x000000000000794d */ /* 0x000fea0003800000 */
.L_x_17:
[----:B-1----:R-:W-:-:S04]  /*10060*/  IMAD.U32 R3, RZ, RZ, UR6 ;  /* 0x00000006ff037e24 */ /* 0x002fc8000f8e00ff */
[----:B------:R1:W2:Y:S03]  /*10070*/  SYNCS.PHASECHK.TRANS64.TRYWAIT P0, [R3+URZ], R0 ;  /* 0x00000000030075a7 */ /* 0x0002a6000800017f */
[----:B--2---:R-:W-:Y:S05]  /*10080*/  @!P0 NANOSLEEP.SYNCS 0x989680 ;  /* 0x009896800000895d */ /* 0x004fea0003900000 */
[----:B------:R-:W2:Y:S02]  /*10090*/  @!P0 SYNCS.PHASECHK.TRANS64 P0, [R3+URZ], R0 ;  /* 0x00000000030085a7 */ /* 0x000ea4000800007f */
[----:B--2---:R-:W-:Y:S05]  /*100a0*/  @!P0 BRA `(.L_x_17) ;  /* 0xfffffffc00ec8947 */ /* 0x004fea000383ffff */
[----:B------:R-:W-:Y:S05]  /*100b0*/  BRA `(.L_x_16) ;  /* 0xffffff1800a47947 */ /* 0x000fea000383ffff */
.L_x_23:
[----:B-----5:R2:W-:Y:S02]  /*100c0*/  STL [R1+0x80], R0 ;  /* 0x0000800001007387 */ /* 0x0205e40000100800 */
[----:B--2---:R-:W-:-:S04]  /*100d0*/  IMAD.U32 R0, RZ, RZ, UR9 ;  /* 0x00000009ff007e24 */ /* 0x004fc8000f8e00ff */
[----:B------:R2:W3:Y:S03]  /*100e0*/  SYNCS.PHASECHK.TRANS64.TRYWAIT P0, [R0+URZ], R229 ;  /* 0x000000e5000075a7 */ /* 0x0004e6000800017f */
[----:B---3--:R-:W-:Y:S05]  /*100f0*/  @!P0 NANOSLEEP.SYNCS 0x989680 ;  /* 0x009896800000895d */ /* 0x008fea0003900000 */
[----:B------:R2:W3:Y:S02]  /*10100*/  @!P0 SYNCS.PHASECHK.TRANS64 P0, [R0+URZ], R229 ;  /* 0x000000e5000085a7 */ /* 0x0004e4000800007f */
[----:B--2---:R2:W5:Y:S02]  /*10110*/  LDL.LU R0, [R1+0x80] ;  /* 0x0000800001007983 */ /* 0x0045640000300800 */
[----:B--23--:R-:W-:Y:S05]  /*10120*/  @!P0 BRA `(.L_x_23) ;  /* 0xfffffffc00e48947 */ /* 0x00cfea000383ffff */
[----:B------:R-:W-:Y:S05]  /*10130*/  BRA `(.L_x_22) ;  /* 0xffffff2c00447947 */ /* 0x000fea000383ffff */
.L_x_298:
[----:B------:R-:W-:Y:S01]  /*10140*/  BSSY B1, `(.L_x_318) ;  /* 0x0000006000017945 */ /* 0x000fe20003800000 */
[----:B------:R-:W-:-:S07]  /*10150*/  IMAD.MOV.U32 R2, RZ, RZ, -0x1 ;  /* 0xffffffffff027424 */ /* 0x000fce00078e00ff */
[----:B------:R-:W-:Y:S05]  /*10160*/  WARPSYNC.COLLECTIVE R2, `(.L_x_319) ;  /* 0x00000000020c7348 */ /* 0x000fea0003c00000 */
[----:B------:R-:W-:Y:S02]  /*10170*/  ELECT P1, UR62, PT ;  /* 0x00000000003e782f */ /* 0x000fe40003820000 */
[----:B------:R-:W-:Y:S01]  /*10180*/  MOV R2, UR62 ;  /* 0x0000003e00027c02 */ /* 0x000fe20008000f00 */
[----:B------:R-:W-:Y:S10]  /*10190*/  ENDCOLLECTIVE ;  /* 0x000000000000791b */ /* 0x000ff40003800000 */
.L_x_319:
[----:B------:R-:W-:Y:S05]  /*101a0*/  BSYNC B1 ;  /* 0x0000000000017941 */ /* 0x000fea0003800000 */
.L_x_318:
[----:B------:R-:W-:Y:S05]  /*101b0*/  BRA `(.L_x_320) ;  /* 0xfffffff000187947 */ /* 0x000fea000383ffff */
.L_x_301:
[----:B-1----:R1:W2:Y:S02]  /*101c0*/  SYNCS.PHASECHK.TRANS64.TRYWAIT P1, [R13+URZ+0x20], R4 ;  /* 0x000020040d0075a7 */ /* 0x0022a4000802017f */
[----:B--2---:R-:W-:Y:S05]  /*101d0*/  @!P1 NANOSLEEP.SYNCS 0x989680 ;  /* 0x009896800000995d */ /* 0x004fea0003900000 */
[----:B------:R-:W2:Y:S02]  /*101e0*/  @!P1 SYNCS.PHASECHK.TRANS64 P1, [R13+URZ+0x20], R4 ;  /* 0x000020040d0095a7 */ /* 0x000ea4000802007f */
[----:B--2---:R-:W-:Y:S05]  /*101f0*/  @!P1 BRA `(.L_x_301) ;  /* 0xfffffffc00f09947 */ /* 0x004fea000383ffff */
[----:B------:R-:W-:Y:S05]  /*10200*/  BRA `(.L_x_321) ;  /* 0xfffffff0004c7947 */ /* 0x000fea000383ffff */
.L_x_310:
[----:B------:R-:W-:Y:S01]  /*10210*/  BSSY B0, `(.L_x_322) ;  /* 0x0000006000007945 */ /* 0x000fe20003800000 */
[----:B------:R-:W-:-:S07]  /*10220*/  IMAD.MOV.U32 R2, RZ, RZ, -0x1 ;  /* 0xffffffffff027424 */ /* 0x000fce00078e00ff */
[----:B------:R-:W-:Y:S05]  /*10230*/  WARPSYNC.COLLECTIVE R2, `(.L_x_323) ;  /* 0x00000000020c7348 */ /* 0x000fea0003c00000 */
[----:B------:R-:W-:Y:S02]  /*10240*/  ELECT P1, UR62, PT ;  /* 0x00000000003e782f */ /* 0x000fe40003820000 */
[----:B------:R-:W-:Y:S01]  /*10250*/  MOV R2, UR62 ;  /* 0x0000003e00027c02 */ /* 0x000fe20008000f00 */
[----:B------:R-:W-:Y:S10]  /*10260*/  ENDCOLLECTIVE ;  /* 0x000000000000791b */ /* 0x000ff40003800000 */
.L_x_323:
[----:B------:R-:W-:Y:S05]  /*10270*/  BSYNC B0 ;  /* 0x0000000000007941 */ /* 0x000fea0003800000 */
.L_x_322:
[----:B------:R-:W-:Y:S01]  /*10280*/  PLOP3.LUT P0, PT, P1, PT, PT, 0x80, 0x0 ;  /* 0x000000000000781c */ /* 0x000fe20000f0f070 */
[----:B------:R-:W-:-:S12]  /*10290*/  BRA `(.L_x_324) ;  /* 0xfffffff800b87947 */ /* 0x000fd8000383ffff */
.L_x_314:
[----:B0-----:R0:W1:Y:S02]  /*102a0*/  SYNCS.PHASECHK.TRANS64.TRYWAIT P0, [R7+URZ], R2 ;  /* 0x00000002070075a7 */ /* 0x001064000800017f */
[----:B-1----:R-:W-:Y:S05]  /*102b0*/  @!P0 NANOSLEEP.SYNCS 0x989680 ;  /* 0x009896800000895d */ /* 0x002fea0003900000 */
[----:B------:R-:W1:Y:S02]  /*102c0*/  @!P0 SYNCS.PHASECHK.TRANS64 P0, [R7+URZ], R2 ;  /* 0x00000002070085a7 */ /* 0x000e64000800007f */
[----:B-1----:R-:W-:Y:S05]  /*102d0*/  @!P0 BRA `(.L_x_314) ;  /* 0xfffffffc00f08947 */ /* 0x002fea000383ffff */
[----:B------:R-:W-:Y:S05]  /*102e0*/  BRA `(.L_x_325) ;  /* 0xfffffff800fc7947 */ /* 0x000fea000383ffff */
.L_x_315:
[----:B0-----:R0:W1:Y:S02]  /*102f0*/  SYNCS.PHASECHK.TRANS64.TRYWAIT P0, [R9+URZ], R4 ;  /* 0x00000004090075a7 */ /* 0x001064000800017f */
[----:B-1----:R-:W-:Y:S05]  /*10300*/  @!P0 NANOSLEEP.SYNCS 0x989680 ;  /* 0x009896800000895d */ /* 0x002fea0003900000 */
[----:B------:R-:W1:Y:S02]  /*10310*/  @!P0 SYNCS.PHASECHK.TRANS64 P0, [R9+URZ], R4 ;  /* 0x00000004090085a7 */ /* 0x000e64000800007f */
[----:B-1----:R-:W-:Y:S05]  /*10320*/  @!P0 BRA `(.L_x_315) ;  /* 0xfffffffc00f08947 */ /* 0x002fea000383ffff */
[----:B------:R-:W-:Y:S05]  /*10330*/  BRA `(.L_x_326) ;  /* 0xfffffffc000c7947 */ /* 0x000fea000383ffff */
.L_x_316:
[----:B-1----:R1:W2:Y:S02]  /*10340*/  SYNCS.PHASECHK.TRANS64.TRYWAIT P0, [R6+URZ], R5 ;  /* 0x00000005060075a7 */ /* 0x0022a4000800017f */
[----:B--2---:R-:W-:Y:S05]  /*10350*/  @!P0 NANOSLEEP.SYNCS 0x989680 ;  /* 0x009896800000895d */ /* 0x004fea0003900000 */
[----:B------:R-:W2:Y:S02]  /*10360*/  @!P0 SYNCS.PHASECHK.TRANS64 P0, [R6+URZ], R5 ;  /* 0x00000005060085a7 */ /* 0x000ea4000800007f */
[----:B--2---:R-:W-:Y:S05]  /*10370*/  @!P0 BRA `(.L_x_316) ;  /* 0xfffffffc00f08947 */ /* 0x004fea000383ffff */
[----:B------:R-:W-:Y:S05]  /*10380*/  BRA `(.L_x_327) ;  /* 0xfffffffc00147947 */ /* 0x000fea000383ffff */
.L_x_328:
[----:B------:R-:W-:-:S00]  /*10390*/  BRA `(.L_x_328) ;  /* 0xfffffffc00fc7947 */ /* 0x000fc0000383ffff */
[----:B------:R-:W-:-:S00]  /*103a0*/  NOP ;  /* 0x0000000000007918 */ /* 0x000fc00000000000 */
        /* <DEDUP_REMOVED lines=13> */
.L_x_329:


//--------------------- .nv.shared._ZN7cutlass13device_kernelINS_4gemm6kernel13GemmUniversalIN4cute5tupleIJiiiiEEENS1_10collective13CollectiveMmaINS1_37MainloopSm90TmaGmmaWarpSpecializedFP8ILi4ENS5_IJNS4_1CILi1EEESB_SB_EEENS1_35KernelTmaWarpSpecializedCooperativeEEENS5_IJNSA_ILi128EEENSA_ILi256EEESF_EEENS_12float_e5m2_tENS5_IJlSB_lEEESI_SJ_NS4_8TiledMMAINS4_8MMA_AtomIJNS4_4SM904GMMA31MMA_64x256x32_F32E5M2E5M2_SS_TNILNSN_7ScaleInE1ELSP_1EEEEEENS4_6LayoutINS5_IJNSA_ILi2EEESB_SB_EEENS5_IJSB_NSA_ILi0EEESV_EEEEENS5_IJNS4_10UnderscoreESY_SY_EEEEENS4_13SM90_TMA_LOADENS4_14ComposedLayoutINS4_7SwizzleILi3ELi4ELi3EEENS4_18smem_ptr_flag_bitsILi8EEENSS_INS5_IJNSA_ILi8EEESF_EEENS5_IJSF_SB_EEEEEEEvNS4_8identityES11_S1B_vS1C_EENS_8epilogue10collective6detail29Sm90TmaWarpSpecializedAdapterINS1F_15DefaultEpilogueISI_SJ_SJ_NS1E_6thread17LinearCombinationISI_Li1EffLNS1J_9ScaleType4KindE0ELNS_15FloatRoundStyleE2ESI_EENS1_15EpilogueDefaultEEEEEvvEEEEvNT_6ParamsE --------------------------
	.section	.nv.shared._ZN7cutlass13device_kernelINS_4gemm6kernel13GemmUniversalIN4cute5tupleIJiiiiEEENS1_10collective13CollectiveMmaINS1_37MainloopSm90TmaGmmaWarpSpecializedFP8ILi4ENS5_IJNS4_1CILi1EEESB_SB_EEENS1_35KernelTmaWarpSpecializedCooperativeEEENS5_IJNSA_ILi128EEENSA_ILi256EEESF_EEENS_12float_e5m2_tENS5_IJlSB_lEEESI_SJ_NS4_8TiledMMAINS4_8MMA_AtomIJNS4_4SM904GMMA31MMA_64x256x32_F32E5M2E5M2_SS_TNILNSN_7ScaleInE1ELSP_1EEEEEENS4_6LayoutINS5_IJNSA_ILi2EEESB_SB_EEENS5_IJSB_NSA_ILi0EEESV_EEEEENS5_IJNS4_10UnderscoreESY_SY_EEEEENS4_13SM90_TMA_LOADENS4_14ComposedLayoutINS4_7SwizzleILi3ELi4ELi3EEENS4_18smem_ptr_flag_bitsILi8EEENSS_INS5_IJNSA_ILi8EEESF_EEENS5_IJSF_SB_EEEEEEEvNS4_8identityES11_S1B_vS1C_EENS_8epilogue10collective6detail29Sm90TmaWarpSpecializedAdapterINS1F_15DefaultEpilogueISI_SJ_SJ_NS1E_6thread17LinearCombinationISI_Li1EffLNS1J_9ScaleType4KindE0ELNS_15FloatRoundStyleE2ESI_EENS1_15EpilogueDefaultEEEEEvvEEEEvNT_6ParamsE,"aw",@nobits
	.sectionflags	@""
	.align	16
	.zero		1024


//--------------------- .nv.shared.reserved.0     --------------------------
	.section	.nv.shared.reserved.0,"aw",@nobits
	.weak		__nv_reservedSMEM_offset_0_alias
	.size		__nv_reservedSMEM_offset_0_alias, 0, 0
	.other		__nv_reservedSMEM_offset_0_alias,@"STO_CUDA_RESERVED_SHARED STV_DEFAULT"
__nv_reservedSMEM_offset_0_alias:
	.zero		0


//--------------------- .nv.global                --------------------------
	.section	.nv.global,"aw",@nobits
.nv.global:
	.type		_ZN39_INTERNAL_87373276_4_k_cu_4d35d24f_41784cute1_E,@object
	.size		_ZN39_INTERNAL_87373276_4_k_cu_4d35d24f_41784cute1_E,(_ZN39_INTERNAL_87373276_4_k_cu_4d35d24f_41784cuda3std3__45__cpo6cbeginE - _ZN39_INTERNAL_87373276_4_k_cu_4d35d24f_41784cute1_E)
_ZN39_INTERNAL_87373276_4_k_cu_4d35d24f_41784cute1_E:
	.zero		1
	.type		_ZN39_INTERNAL_87373276_4_k_cu_4d35d24f_41784cuda3std3__45__cpo6cbeginE,@object
	.size		_ZN39_INTERNAL_87373276_4_k_cu_4d35d24f_41784cuda3std3__45__cpo6cbeginE,(_ZN39_INTERNAL_87373276_4_k_cu_4d35d24f_41784cuda3std3__48in_placeE - _ZN39_INTERNAL_87373276_4_k_cu_4d35d24f_41784cuda3std3__45__cpo6cbeginE)
_ZN39_INTERNAL_87373276_4_k_cu_4d35d24f_41784cuda3std3__45__cpo6cbeginE:
	.zero		1
	.type		_ZN39_INTERNAL_87373276_4_k_cu_4d35d24f_41784cuda3std3__48in_placeE,@object
	.size		_ZN39_INTERNAL_87373276_4_k_cu_4d35d24f_41784cuda3std3__48in_placeE,(_ZN39_INTERNAL_87373276_4_k_cu_4d35d24f_41784cuda3std6ranges3__45__cpo9iter_moveE - _ZN39_INTERNAL_87373276_4_k_cu_4d35d24f_41784cuda3std3__48in_placeE)
_ZN39_INTERNAL_87373276_4_k_cu_4d35d24f_41784cuda3std3__48in_placeE:
	.zero		1
	.type		_ZN39_INTERNAL_87373276_4_k_cu_4d35d24f_41784cuda3std6ranges3__45__cpo9iter_moveE,@object
	.size		_ZN39_INTERNAL_87373276_4_k_cu_4d35d24f_41784cuda3std6ranges3__45__cpo9iter_moveE,(_ZN39_INTERNAL_87373276_4_k_cu_4d35d24f_41784cuda3std3__45__cpo5beginE - _ZN39_INTERNAL_87373276_4_k_cu_4d35d24f_41784cuda3std6ranges3__45__cpo9iter_moveE)
_ZN39_INTERNAL_87373276_4_k_cu_4d35d24f_41784cuda3std6ranges3__45__cpo9iter_moveE:
	.zero		1
	.type		_ZN39_INTERNAL_87373276_4_k_cu_4d35d24f_41784cuda3std3__45__cpo5beginE,@object
	.size		_ZN39_INTERNAL_87373276_4_k_cu_4d35d24f_41784cuda3std3__45__cpo5beginE,(_ZN39_INTERNAL_87373276_4_k_cu_4d35d24f_41784cuda3std3__441_GLOBAL__N__87373276_4_k_cu_4d35d24f_41786ignoreE - _ZN39_INTERNAL_87373276_4_k_cu_4d35d24f_41784cuda3std3__45__cpo5beginE)
_ZN39_INTERNAL_87373276_4_k_cu_4d35d24f_41784cuda3std3__45__cpo5beginE:
	.zero		1
	.type		_ZN39_INTERNAL_87373276_4_k_cu_4d35d24f_41784cuda3std3__441_GLOBAL__N__87373276_4_k_cu_4d35d24f_41786ignoreE,@object
	.size		_ZN39_INTERNAL_87373276_4_k_cu_4d35d24f_41784cuda3std3__441_GLOBAL__N__87373276_4_k_cu_4d35d24f_41786ignoreE,(_ZN39_INTERNAL_87373276_4_k_cu_4d35d24f_41784cute7productE - _ZN39_INTERNAL_87373276_4_k_cu_4d35d24f_41784cuda3std3__441_GLOBAL__N__87373276_4_k_cu_4d35d24f_41786ignoreE)
_ZN39_INTERNAL_87373276_4_k_cu_4d35d24f_41784cuda3std3__441_GLOBAL__N__87373276_4_k_cu_4d35d24f_41786ignoreE:
	.zero		1
	.type		_ZN39_INTERNAL_87373276_4_k_cu_4d35d24f_41784cute7productE,@object
	.size		_ZN39_INTERNAL_87373276_4_k_cu_4d35d24f_41784cute7productE,(_ZN39_INTERNAL_87373276_4_k_cu_4d35d24f_41784cuda3std3__45__cpo3endE - _ZN39_INTERNAL_87373276_4_k_cu_4d35d24f_41784cute7productE)
_ZN39_INTERNAL_87373276_4_k_cu_4d35d24f_41784cute7productE:
	.zero		1
	.type		_ZN39_INTERNAL_87373276_4_k_cu_4d35d24f_41784cuda3std3__45__cpo3endE,@object
	.size		_ZN39_INTERNAL_87373276_4_k_cu_4d35d24f_41784cuda3std3__45__cpo3endE,(_ZN39_INTERNAL_87373276_4_k_cu_4d35d24f_41784cuda3std3__419piecewise_constructE - _ZN39_INTERNAL_87373276_4_k_cu_4d35d24f_41784cuda3std3__45__cpo3endE)
_ZN39_INTERNAL_87373276_4_k_cu_4d35d24f_41784cuda3std3__45__cpo3endE:
	.zero		1
	.type		_ZN39_INTERNAL_87373276_4_k_cu_4d35d24f_41784cuda3std3__419piecewise_constructE,@object
	.size		_ZN39_INTERNAL_87373276_4_k_cu_4d35d24f_41784cuda3std3__419piecewise_constructE,(_ZN39_INTERNAL_87373276_4_k_cu_4d35d24f_41784cuda3std3__45__cpo4cendE - _ZN39_INTERNAL_87373276_4_k_cu_4d35d24f_41784cuda3std3__419piecewise_constructE)
_ZN39_INTERNAL_87373276_4_k_cu_4d35d24f_41784cuda3std3__419piecewise_constructE:
	.zero		1
	.type		_ZN39_INTERNAL_87373276_4_k_cu_4d35d24f_41784cuda3std3__45__cpo4cendE,@object
	.size		_ZN39_INTERNAL_87373276_4_k_cu_4d35d24f_41784cuda3std3__45__cpo4cendE,(_ZN39_INTERNAL_87373276_4_k_cu_4d35d24f_41784cuda3std6ranges3__45__cpo4swapE - _ZN39_INTERNAL_87373276_4_k_cu_4d35d24f_41784cuda3std3__45__cpo4cendE)
_ZN39_INTERNAL_87373276_4_k_cu_4d35d24f_41784cuda3std3__45__cpo4cendE:
	.zero		1
	.type		_ZN39_INTERNAL_87373276_4_k_cu_4d35d24f_41784cuda3std6ranges3__45__cpo4swapE,@object
	.size		_ZN39_INTERNAL_87373276_4_k_cu_4d35d24f_41784cuda3std6ranges3__45__cpo4swapE,(.L_7 - _ZN39_INTERNAL_87373276_4_k_cu_4d35d24f_41784cuda3std6ranges3__45__cpo4swapE)
_ZN39_INTERNAL_87373276_4_k_cu_4d35d24f_41784cuda3std6ranges3__45__cpo4swapE:
	.zero		1
.L_7:


//--------------------- .nv.constant0._ZN7cutlass13device_kernelINS_4gemm6kernel13GemmUniversalIN4cute5tupleIJiiiiEEENS1_10collective13CollectiveMmaINS1_37MainloopSm90TmaGmmaWarpSpecializedFP8ILi4ENS5_IJNS4_1CILi1EEESB_SB_EEENS1_35KernelTmaWarpSpecializedCooperativeEEENS5_IJNSA_ILi128EEENSA_ILi256EEESF_EEENS_12float_e5m2_tENS5_IJlSB_lEEESI_SJ_NS4_8TiledMMAINS4_8MMA_AtomIJNS4_4SM904GMMA31MMA_64x256x32_F32E5M2E5M2_SS_TNILNSN_7ScaleInE1ELSP_1EEEEEENS4_6LayoutINS5_IJNSA_ILi2EEESB_SB_EEENS5_IJSB_NSA_ILi0EEESV_EEEEENS5_IJNS4_10UnderscoreESY_SY_EEEEENS4_13SM90_TMA_LOADENS4_14ComposedLayoutINS4_7SwizzleILi3ELi4ELi3EEENS4_18smem_ptr_flag_bitsILi8EEENSS_INS5_IJNSA_ILi8EEESF_EEENS5_IJSF_SB_EEEEEEEvNS4_8identityES11_S1B_vS1C_EENS_8epilogue10collective6detail29Sm90TmaWarpSpecializedAdapterINS1F_15DefaultEpilogueISI_SJ_SJ_NS1E_6thread17LinearCombinationISI_Li1EffLNS1J_9ScaleType4KindE0ELNS_15FloatRoundStyleE2ESI_EENS1_15EpilogueDefaultEEEEEvvEEEEvNT_6ParamsE --------------------------
	.section	.nv.constant0._ZN7cutlass13device_kernelINS_4gemm6kernel13GemmUniversalIN4cute5tupleIJiiiiEEENS1_10collective13CollectiveMmaINS1_37MainloopSm90TmaGmmaWarpSpecializedFP8ILi4ENS5_IJNS4_1CILi1EEESB_SB_EEENS1_35KernelTmaWarpSpecializedCooperativeEEENS5_IJNSA_ILi128EEENSA_ILi256EEESF_EEENS_12float_e5m2_tENS5_IJlSB_lEEESI_SJ_NS4_8TiledMMAINS4_8MMA_AtomIJNS4_4SM904GMMA31MMA_64x256x32_F32E5M2E5M2_SS_TNILNSN_7ScaleInE1ELSP_1EEEEEENS4_6LayoutINS5_IJNSA_ILi2EEESB_SB_EEENS5_IJSB_NSA_ILi0EEESV_EEEEENS5_IJNS4_10UnderscoreESY_SY_EEEEENS4_13SM90_TMA_LOADENS4_14ComposedLayoutINS4_7SwizzleILi3ELi4ELi3EEENS4_18smem_ptr_flag_bitsILi8EEENSS_INS5_IJNSA_ILi8EEESF_EEENS5_IJSF_SB_EEEEEEEvNS4_8identityES11_S1B_vS1C_EENS_8epilogue10collective6detail29Sm90TmaWarpSpecializedAdapterINS1F_15DefaultEpilogueISI_SJ_SJ_NS1E_6thread17LinearCombinationISI_Li1EffLNS1J_9ScaleType4KindE0ELNS_15FloatRoundStyleE2ESI_EENS1_15EpilogueDefaultEEEEEvvEEEEvNT_6ParamsE,"a",@progbits
	.sectionflags	@""
	.align	4
.nv.constant0._ZN7cutlass13device_kernelINS_4gemm6kernel13GemmUniversalIN4cute5tupleIJiiiiEEENS1_10collective13CollectiveMmaINS1_37MainloopSm90TmaGmmaWarpSpecializedFP8ILi4ENS5_IJNS4_1CILi1EEESB_SB_EEENS1_35KernelTmaWarpSpecializedCooperativeEEENS5_IJNSA_ILi128EEENSA_ILi256EEESF_EEENS_12float_e5m2_tENS5_IJlSB_lEEESI_SJ_NS4_8TiledMMAINS4_8MMA_AtomIJNS4_4SM904GMMA31MMA_64x256x32_F32E5M2E5M2_SS_TNILNSN_7ScaleInE1ELSP_1EEEEEENS4_6LayoutINS5_IJNSA_ILi2EEESB_SB_EEENS5_IJSB_NSA_ILi0EEESV_EEEEENS5_IJNS4_10UnderscoreESY_SY_EEEEENS4_13SM90_TMA_LOADENS4_14ComposedLayoutINS4_7SwizzleILi3ELi4ELi3EEENS4_18smem_ptr_flag_bitsILi8EEENSS_INS5_IJNSA_ILi8EEESF_EEENS5_IJSF_SB_EEEEEEEvNS4_8identityES11_S1B_vS1C_EENS_8epilogue10collective6detail29Sm90TmaWarpSpecializedAdapterINS1F_15DefaultEpilogueISI_SJ_SJ_NS1E_6thread17LinearCombinationISI_Li1EffLNS1J_9ScaleType4KindE0ELNS_15FloatRoundStyleE2ESI_EENS1_15EpilogueDefaultEEEEEvvEEEEvNT_6ParamsE:
	.zero		1664


//--------------------- SYMBOLS --------------------------

	.type		.nv.reservedSmem.offset0,@object
	.size		.nv.reservedSmem.offset0,0x4
